//
// Generated by NVIDIA NVVM Compiler
//
// Compiler Build ID: CL-36424714
// Cuda compilation tools, release 13.0, V13.0.88
// Based on NVVM 20.0.0
//

.version 9.0
.target sm_100
.address_size 64

	// .globl	_Z6matmulP6__halfS0_S0_S0_S0_iiiiff
// _ZZ10reduce_dsmP6__halfS0_E7barrier has been demoted
.extern .shared .align 16 .b8 shared_storage[];

.visible .entry _Z6matmulP6__halfS0_S0_S0_S0_iiiiff(
	.param .u64 .ptr .align 1 _Z6matmulP6__halfS0_S0_S0_S0_iiiiff_param_0,
	.param .u64 .ptr .align 1 _Z6matmulP6__halfS0_S0_S0_S0_iiiiff_param_1,
	.param .u64 .ptr .align 1 _Z6matmulP6__halfS0_S0_S0_S0_iiiiff_param_2,
	.param .u64 .ptr .align 1 _Z6matmulP6__halfS0_S0_S0_S0_iiiiff_param_3,
	.param .u64 .ptr .align 1 _Z6matmulP6__halfS0_S0_S0_S0_iiiiff_param_4,
	.param .u32 _Z6matmulP6__halfS0_S0_S0_S0_iiiiff_param_5,
	.param .u32 _Z6matmulP6__halfS0_S0_S0_S0_iiiiff_param_6,
	.param .u32 _Z6matmulP6__halfS0_S0_S0_S0_iiiiff_param_7,
	.param .u32 _Z6matmulP6__halfS0_S0_S0_S0_iiiiff_param_8,
	.param .f32 _Z6matmulP6__halfS0_S0_S0_S0_iiiiff_param_9,
	.param .f32 _Z6matmulP6__halfS0_S0_S0_S0_iiiiff_param_10
)
{
	.reg .pred 	%p<24>;
	.reg .b16 	%rs<127>;
	.reg .b32 	%r<2015>;
	.reg .b64 	%rd<237>;
	.reg .b64 	%fd<2>;
	// demoted variable
	.shared .align 8 .u64 _ZZ10reduce_dsmP6__halfS0_E7barrier;
	ld.param.u64 	%rd8, [_Z6matmulP6__halfS0_S0_S0_S0_iiiiff_param_2];
	ld.param.u64 	%rd10, [_Z6matmulP6__halfS0_S0_S0_S0_iiiiff_param_3];
	ld.param.u64 	%rd9, [_Z6matmulP6__halfS0_S0_S0_S0_iiiiff_param_4];
	ld.param.u32 	%r760, [_Z6matmulP6__halfS0_S0_S0_S0_iiiiff_param_6];
	ld.param.u32 	%r761, [_Z6matmulP6__halfS0_S0_S0_S0_iiiiff_param_7];
	ld.param.u32 	%r762, [_Z6matmulP6__halfS0_S0_S0_S0_iiiiff_param_8];
	cvta.to.global.u64 	%rd1, %rd10;
	mov.u32 	%r1, %cluster_ctarank;
	mov.u32 	%r2, %cluster_nctarank;
	shl.b32 	%r3, %r2, 7;
	setp.gt.u32 	%p1, %r3, %r760;
	@%p1 bra 	$L__BB0_36;
	cvta.to.global.u64 	%rd2, %rd9;
	mov.f64 	%fd1, 0d0000000000000000;
	// begin inline asm
	{  cvt.rn.f16.f64 %rs1, %fd1;}

	// end inline asm
	shr.s32 	%r764, %r761, 31;
	shr.u32 	%r765, %r764, 27;
	add.s32 	%r766, %r761, %r765;
	shr.s32 	%r767, %r766, 5;
	neg.s32 	%r53, %r767;
	mov.u32 	%r768, %ctaid.y;
	mov.u32 	%r769, %tid.x;
	mov.u32 	%r770, %tid.y;
	mov.u32 	%r771, %tid.z;
	shl.b32 	%r773, %r771, 6;
	shl.b32 	%r774, %r770, 5;
	add.s32 	%r775, %r774, %r769;
	add.s32 	%r4, %r775, %r773;
	shr.u32 	%r5, %r4, 5;
	and.b32  	%r6, %r769, 31;
	shl.b32 	%r777, %r769, 4;
	and.b32  	%r778, %r777, 256;
	and.b32  	%r779, %r769, 15;
	or.b32  	%r780, %r778, %r779;
	shl.b32 	%r7, %r768, 7;
	shl.b32 	%r8, %r771, 13;
	shl.b32 	%r781, %r770, 10;
	add.s32 	%r782, %r781, %r8;
	shl.b32 	%r783, %r4, 4;
	and.b32  	%r784, %r783, 2096896;
	or.b32  	%r9, %r784, %r779;
	shr.s32 	%r785, %r762, 31;
	shr.u32 	%r786, %r785, 25;
	add.s32 	%r787, %r762, %r786;
	shr.s32 	%r10, %r787, 7;
	mov.u32 	%r788, %ctaid.x;
	add.s32 	%r11, %r2, -1;
	or.b32  	%r789, %r769, %r770;
	or.b32  	%r12, %r789, %r771;
	add.s32 	%r13, %r788, 1;
	mov.u32 	%r790, %ntid.x;
	mov.u32 	%r791, %ntid.y;
	mad.lo.s32 	%r792, %r791, %r771, %r770;
	mad.lo.s32 	%r14, %r792, %r790, %r769;
	mul.lo.s32 	%r793, %r790, %r791;
	mov.u32 	%r794, %ntid.z;
	mul.lo.s32 	%r15, %r793, %r794;
	add.s32 	%r795, %r5, 4;
	add.s32 	%r796, %r5, 12;
	mov.b32 	%r16, {%rs1, %rs1};
	and.b32  	%r797, %r4, 130560;
	cvt.u16.u32 	%rs2, %r775;
	cvt.u16.u32 	%rs3, %r773;
	and.b16  	%rs4, %rs2, %rs3;
	xor.b16  	%rs5, %rs2, %rs3;
	shr.u16 	%rs6, %rs5, 1;
	add.s16 	%rs7, %rs4, %rs6;
	cvt.u32.u16 	%r798, %rs7;
	and.b32  	%r799, %r798, 240;
	or.b32  	%r800, %r780, %r797;
	or.b32  	%r801, %r800, %r799;
	shl.b32 	%r802, %r801, 1;
	mov.u32 	%r803, shared_storage;
	add.s32 	%r17, %r803, %r802;
	shl.b32 	%r804, %r795, 5;
	and.b32  	%r805, %r804, 2147483136;
	shl.b32 	%r806, %r795, 4;
	and.b32  	%r807, %r806, 240;
	or.b32  	%r808, %r780, %r805;
	or.b32  	%r809, %r808, %r807;
	shl.b32 	%r810, %r809, 1;
	add.s32 	%r18, %r803, %r810;
	and.b32  	%r811, %r4, 130816;
	add.s32 	%r812, %r811, 256;
	and.b32  	%r813, %r812, 261632;
	xor.b32  	%r814, %r799, 128;
	or.b32  	%r815, %r780, %r813;
	or.b32  	%r816, %r815, %r814;
	shl.b32 	%r817, %r816, 1;
	add.s32 	%r19, %r803, %r817;
	shl.b32 	%r818, %r796, 5;
	and.b32  	%r819, %r818, 2147483136;
	shl.b32 	%r820, %r796, 4;
	and.b32  	%r821, %r820, 240;
	or.b32  	%r822, %r780, %r819;
	or.b32  	%r823, %r822, %r821;
	shl.b32 	%r824, %r823, 1;
	add.s32 	%r20, %r803, %r824;
	and.b32  	%r825, %r4, 130944;
	add.s32 	%r826, %r825, 640;
	and.b32  	%r827, %r826, 261632;
	or.b32  	%r828, %r780, %r827;
	or.b32  	%r829, %r828, %r807;
	shl.b32 	%r830, %r829, 1;
	add.s32 	%r21, %r803, %r830;
	add.s32 	%r831, %r811, 768;
	and.b32  	%r832, %r831, 261632;
	or.b32  	%r833, %r780, %r832;
	or.b32  	%r834, %r833, %r814;
	shl.b32 	%r835, %r834, 1;
	add.s32 	%r22, %r803, %r835;
	add.s32 	%r836, %r825, 896;
	and.b32  	%r837, %r836, 261632;
	or.b32  	%r838, %r780, %r837;
	or.b32  	%r839, %r838, %r821;
	shl.b32 	%r840, %r839, 1;
	add.s32 	%r23, %r803, %r840;
	add.s32 	%r841, %r825, 1152;
	and.b32  	%r842, %r841, 261632;
	or.b32  	%r843, %r780, %r842;
	or.b32  	%r844, %r843, %r807;
	shl.b32 	%r845, %r844, 1;
	add.s32 	%r24, %r803, %r845;
	add.s32 	%r846, %r811, 1280;
	and.b32  	%r847, %r846, 261632;
	or.b32  	%r848, %r780, %r847;
	or.b32  	%r849, %r848, %r814;
	shl.b32 	%r850, %r849, 1;
	add.s32 	%r25, %r803, %r850;
	add.s32 	%r851, %r825, 1408;
	and.b32  	%r852, %r851, 261632;
	or.b32  	%r853, %r780, %r852;
	or.b32  	%r854, %r853, %r821;
	shl.b32 	%r855, %r854, 1;
	add.s32 	%r26, %r803, %r855;
	add.s32 	%r856, %r825, 1664;
	and.b32  	%r857, %r856, 261632;
	or.b32  	%r858, %r780, %r857;
	or.b32  	%r859, %r858, %r807;
	shl.b32 	%r860, %r859, 1;
	add.s32 	%r27, %r803, %r860;
	add.s32 	%r861, %r811, 1792;
	and.b32  	%r862, %r861, 261632;
	or.b32  	%r863, %r780, %r862;
	or.b32  	%r864, %r863, %r814;
	shl.b32 	%r865, %r864, 1;
	add.s32 	%r28, %r803, %r865;
	add.s32 	%r866, %r825, 1920;
	and.b32  	%r867, %r866, 261632;
	or.b32  	%r868, %r780, %r867;
	or.b32  	%r869, %r868, %r821;
	shl.b32 	%r870, %r869, 1;
	add.s32 	%r29, %r803, %r870;
	add.s32 	%r871, %r825, 2176;
	and.b32  	%r872, %r871, 261632;
	or.b32  	%r873, %r780, %r872;
	or.b32  	%r874, %r873, %r807;
	shl.b32 	%r875, %r874, 1;
	add.s32 	%r30, %r803, %r875;
	add.s32 	%r876, %r811, 2304;
	and.b32  	%r877, %r876, 261632;
	or.b32  	%r878, %r780, %r877;
	or.b32  	%r879, %r878, %r814;
	shl.b32 	%r880, %r879, 1;
	add.s32 	%r31, %r803, %r880;
	add.s32 	%r881, %r825, 2432;
	and.b32  	%r882, %r881, 261632;
	or.b32  	%r883, %r780, %r882;
	or.b32  	%r884, %r883, %r821;
	shl.b32 	%r885, %r884, 1;
	add.s32 	%r32, %r803, %r885;
	add.s32 	%r886, %r825, 2688;
	and.b32  	%r887, %r886, 261632;
	or.b32  	%r888, %r780, %r887;
	or.b32  	%r889, %r888, %r807;
	shl.b32 	%r890, %r889, 1;
	add.s32 	%r33, %r803, %r890;
	add.s32 	%r891, %r811, 2816;
	and.b32  	%r892, %r891, 261632;
	or.b32  	%r893, %r780, %r892;
	or.b32  	%r894, %r893, %r814;
	shl.b32 	%r895, %r894, 1;
	add.s32 	%r34, %r803, %r895;
	add.s32 	%r896, %r825, 2944;
	and.b32  	%r897, %r896, 261632;
	or.b32  	%r898, %r780, %r897;
	or.b32  	%r899, %r898, %r821;
	shl.b32 	%r900, %r899, 1;
	add.s32 	%r35, %r803, %r900;
	add.s32 	%r901, %r825, 3200;
	and.b32  	%r902, %r901, 261632;
	or.b32  	%r903, %r780, %r902;
	or.b32  	%r904, %r903, %r807;
	shl.b32 	%r905, %r904, 1;
	add.s32 	%r36, %r803, %r905;
	add.s32 	%r906, %r811, 3328;
	and.b32  	%r907, %r906, 261632;
	or.b32  	%r908, %r780, %r907;
	or.b32  	%r909, %r908, %r814;
	shl.b32 	%r910, %r909, 1;
	add.s32 	%r37, %r803, %r910;
	add.s32 	%r911, %r825, 3456;
	and.b32  	%r912, %r911, 261632;
	or.b32  	%r913, %r780, %r912;
	or.b32  	%r914, %r913, %r821;
	shl.b32 	%r915, %r914, 1;
	add.s32 	%r38, %r803, %r915;
	add.s32 	%r916, %r825, 3712;
	and.b32  	%r917, %r916, 261632;
	or.b32  	%r918, %r780, %r917;
	or.b32  	%r919, %r918, %r807;
	shl.b32 	%r920, %r919, 1;
	add.s32 	%r39, %r803, %r920;
	add.s32 	%r921, %r811, 3840;
	and.b32  	%r922, %r921, 261632;
	or.b32  	%r923, %r780, %r922;
	or.b32  	%r924, %r923, %r814;
	shl.b32 	%r925, %r924, 1;
	add.s32 	%r40, %r803, %r925;
	add.s32 	%r926, %r825, 3968;
	and.b32  	%r927, %r926, 261632;
	or.b32  	%r928, %r780, %r927;
	or.b32  	%r929, %r928, %r821;
	shl.b32 	%r930, %r929, 1;
	add.s32 	%r41, %r803, %r930;
	shl.b32 	%r931, %r771, 12;
	add.s32 	%r42, %r803, %r931;
	shl.b32 	%r932, %r770, 12;
	add.s32 	%r933, %r932, %r803;
	add.s32 	%r43, %r933, 8192;
	shl.b32 	%r934, %r782, 1;
	add.s32 	%r44, %r803, %r934;
	add.s32 	%r45, %r933, 32768;
	add.s32 	%r46, %r933, 33792;
	add.s32 	%r47, %r933, 34816;
	add.s32 	%r48, %r933, 35840;
	add.s32 	%r49, %r933, 33280;
	add.s32 	%r50, %r933, 34304;
	add.s32 	%r51, %r933, 35328;
	add.s32 	%r52, %r933, 36352;
	div.u32 	%r54, %r760, %r3;
	cvta.to.global.u64 	%rd3, %rd8;
	mov.b32 	%r1685, 0;
	mul.wide.s32 	%rd143, %r760, 2;
$L__BB0_2:
	setp.lt.s32 	%p2, %r761, 32;
	mov.u32 	%r1815, %r16;
	mov.u32 	%r1816, %r16;
	mov.u32 	%r1817, %r16;
	mov.u32 	%r1818, %r16;
	mov.u32 	%r1819, %r16;
	mov.u32 	%r1820, %r16;
	mov.u32 	%r1821, %r16;
	mov.u32 	%r1822, %r16;
	mov.u32 	%r1823, %r16;
	mov.u32 	%r1824, %r16;
	mov.u32 	%r1825, %r16;
	mov.u32 	%r1826, %r16;
	mov.u32 	%r1827, %r16;
	mov.u32 	%r1828, %r16;
	mov.u32 	%r1829, %r16;
	mov.u32 	%r1830, %r16;
	mov.u32 	%r1831, %r16;
	mov.u32 	%r1832, %r16;
	mov.u32 	%r1833, %r16;
	mov.u32 	%r1834, %r16;
	mov.u32 	%r1835, %r16;
	mov.u32 	%r1836, %r16;
	mov.u32 	%r1837, %r16;
	mov.u32 	%r1838, %r16;
	mov.u32 	%r1839, %r16;
	mov.u32 	%r1840, %r16;
	mov.u32 	%r1841, %r16;
	mov.u32 	%r1842, %r16;
	mov.u32 	%r1843, %r16;
	mov.u32 	%r1844, %r16;
	mov.u32 	%r1845, %r16;
	mov.u32 	%r1846, %r16;
	mov.u32 	%r1847, %r16;
	mov.u32 	%r1848, %r16;
	mov.u32 	%r1849, %r16;
	mov.u32 	%r1850, %r16;
	mov.u32 	%r1851, %r16;
	mov.u32 	%r1852, %r16;
	mov.u32 	%r1853, %r16;
	mov.u32 	%r1854, %r16;
	mov.u32 	%r1855, %r16;
	mov.u32 	%r1856, %r16;
	mov.u32 	%r1857, %r16;
	mov.u32 	%r1858, %r16;
	mov.u32 	%r1859, %r16;
	mov.u32 	%r1860, %r16;
	mov.u32 	%r1861, %r16;
	mov.u32 	%r1862, %r16;
	mov.u32 	%r1863, %r16;
	mov.u32 	%r1864, %r16;
	mov.u32 	%r1865, %r16;
	mov.u32 	%r1866, %r16;
	mov.u32 	%r1867, %r16;
	mov.u32 	%r1868, %r16;
	mov.u32 	%r1869, %r16;
	mov.u32 	%r1870, %r16;
	mov.u32 	%r1871, %r16;
	mov.u32 	%r1872, %r16;
	mov.u32 	%r1873, %r16;
	mov.u32 	%r1874, %r16;
	mov.u32 	%r1875, %r16;
	mov.u32 	%r1876, %r16;
	mov.u32 	%r1877, %r16;
	mov.u32 	%r1878, %r16;
	@%p2 bra 	$L__BB0_5;
	add.s32 	%r935, %r7, %r5;
	add.s32 	%r936, %r935, 108;
	mad.lo.s32 	%r1713, %r936, %r761, %r6;
	add.s32 	%r937, %r935, 104;
	mad.lo.s32 	%r1712, %r937, %r761, %r6;
	add.s32 	%r938, %r935, 112;
	mad.lo.s32 	%r1714, %r938, %r761, %r6;
	add.s32 	%r939, %r935, 44;
	mad.lo.s32 	%r1697, %r939, %r761, %r6;
	add.s32 	%r940, %r935, 40;
	mad.lo.s32 	%r1696, %r940, %r761, %r6;
	add.s32 	%r941, %r935, 116;
	mad.lo.s32 	%r1715, %r941, %r761, %r6;
	add.s32 	%r942, %r935, 120;
	mad.lo.s32 	%r1716, %r942, %r761, %r6;
	add.s32 	%r943, %r935, 8;
	mad.lo.s32 	%r1688, %r943, %r761, %r6;
	add.s32 	%r944, %r935, 124;
	mad.lo.s32 	%r1717, %r944, %r761, %r6;
	add.s32 	%r945, %r935, 52;
	mad.lo.s32 	%r1699, %r945, %r761, %r6;
	add.s32 	%r946, %r935, 12;
	mad.lo.s32 	%r1689, %r946, %r761, %r6;
	add.s32 	%r947, %r935, 48;
	mad.lo.s32 	%r1698, %r947, %r761, %r6;
	add.s32 	%r948, %r935, 56;
	mad.lo.s32 	%r1700, %r948, %r761, %r6;
	add.s32 	%r949, %r935, 16;
	mad.lo.s32 	%r1690, %r949, %r761, %r6;
	add.s32 	%r950, %r935, 60;
	mad.lo.s32 	%r1701, %r950, %r761, %r6;
	add.s32 	%r951, %r935, 64;
	mad.lo.s32 	%r1702, %r951, %r761, %r6;
	add.s32 	%r952, %r935, 20;
	mad.lo.s32 	%r1691, %r952, %r761, %r6;
	add.s32 	%r953, %r935, 68;
	mad.lo.s32 	%r1703, %r953, %r761, %r6;
	add.s32 	%r954, %r935, 72;
	mad.lo.s32 	%r1704, %r954, %r761, %r6;
	add.s32 	%r955, %r935, 24;
	mad.lo.s32 	%r1692, %r955, %r761, %r6;
	add.s32 	%r956, %r935, 4;
	mad.lo.s32 	%r1687, %r956, %r761, %r6;
	add.s32 	%r957, %r935, 76;
	mad.lo.s32 	%r1705, %r957, %r761, %r6;
	add.s32 	%r958, %r935, 80;
	mad.lo.s32 	%r1706, %r958, %r761, %r6;
	add.s32 	%r959, %r935, 28;
	mad.lo.s32 	%r1693, %r959, %r761, %r6;
	add.s32 	%r960, %r935, 84;
	mad.lo.s32 	%r1707, %r960, %r761, %r6;
	add.s32 	%r961, %r935, 88;
	mad.lo.s32 	%r1708, %r961, %r761, %r6;
	add.s32 	%r962, %r935, 32;
	mad.lo.s32 	%r1694, %r962, %r761, %r6;
	add.s32 	%r963, %r935, 92;
	mad.lo.s32 	%r1709, %r963, %r761, %r6;
	add.s32 	%r964, %r935, 96;
	mad.lo.s32 	%r1710, %r964, %r761, %r6;
	add.s32 	%r965, %r935, 36;
	mad.lo.s32 	%r1695, %r965, %r761, %r6;
	add.s32 	%r966, %r935, 100;
	mad.lo.s32 	%r1711, %r966, %r761, %r6;
	mad.lo.s32 	%r1686, %r935, %r761, %r6;
	mad.lo.s32 	%r967, %r1685, %r2, %r1;
	shl.b32 	%r968, %r967, 7;
	add.s32 	%r969, %r968, %r5;
	add.s32 	%r970, %r969, 4;
	add.s32 	%r971, %r969, 8;
	add.s32 	%r972, %r969, 12;
	add.s32 	%r973, %r969, 16;
	add.s32 	%r974, %r969, 20;
	add.s32 	%r975, %r969, 24;
	add.s32 	%r976, %r969, 28;
	add.s32 	%r977, %r969, 32;
	add.s32 	%r978, %r969, 36;
	add.s32 	%r979, %r969, 40;
	add.s32 	%r980, %r969, 44;
	add.s32 	%r981, %r969, 48;
	add.s32 	%r982, %r969, 52;
	add.s32 	%r983, %r969, 56;
	add.s32 	%r984, %r969, 60;
	add.s32 	%r985, %r969, 64;
	add.s32 	%r986, %r969, 68;
	add.s32 	%r987, %r969, 72;
	add.s32 	%r988, %r969, 76;
	add.s32 	%r989, %r969, 80;
	add.s32 	%r990, %r969, 84;
	add.s32 	%r991, %r969, 88;
	add.s32 	%r992, %r969, 92;
	add.s32 	%r993, %r969, 96;
	add.s32 	%r994, %r969, 100;
	add.s32 	%r995, %r969, 104;
	add.s32 	%r996, %r969, 108;
	add.s32 	%r997, %r969, 112;
	add.s32 	%r998, %r969, 116;
	add.s32 	%r999, %r969, 120;
	add.s32 	%r1000, %r969, 124;
	mad.lo.s32 	%r1749, %r969, %r761, %r6;
	mad.lo.s32 	%r1748, %r970, %r761, %r6;
	mad.lo.s32 	%r1747, %r971, %r761, %r6;
	mad.lo.s32 	%r1746, %r972, %r761, %r6;
	mad.lo.s32 	%r1745, %r973, %r761, %r6;
	mad.lo.s32 	%r1744, %r974, %r761, %r6;
	mad.lo.s32 	%r1743, %r975, %r761, %r6;
	mad.lo.s32 	%r1742, %r976, %r761, %r6;
	mad.lo.s32 	%r1741, %r977, %r761, %r6;
	mad.lo.s32 	%r1740, %r978, %r761, %r6;
	mad.lo.s32 	%r1739, %r979, %r761, %r6;
	mad.lo.s32 	%r1738, %r980, %r761, %r6;
	mad.lo.s32 	%r1737, %r981, %r761, %r6;
	mad.lo.s32 	%r1736, %r982, %r761, %r6;
	mad.lo.s32 	%r1735, %r983, %r761, %r6;
	mad.lo.s32 	%r1734, %r984, %r761, %r6;
	mad.lo.s32 	%r1733, %r985, %r761, %r6;
	mad.lo.s32 	%r1732, %r986, %r761, %r6;
	mad.lo.s32 	%r1731, %r987, %r761, %r6;
	mad.lo.s32 	%r1730, %r988, %r761, %r6;
	mad.lo.s32 	%r1729, %r989, %r761, %r6;
	mad.lo.s32 	%r1728, %r990, %r761, %r6;
	mad.lo.s32 	%r1727, %r991, %r761, %r6;
	mad.lo.s32 	%r1726, %r992, %r761, %r6;
	mad.lo.s32 	%r1725, %r993, %r761, %r6;
	mad.lo.s32 	%r1724, %r994, %r761, %r6;
	mad.lo.s32 	%r1723, %r995, %r761, %r6;
	mad.lo.s32 	%r1722, %r996, %r761, %r6;
	mad.lo.s32 	%r1721, %r997, %r761, %r6;
	mad.lo.s32 	%r1720, %r998, %r761, %r6;
	mad.lo.s32 	%r1719, %r999, %r761, %r6;
	mad.lo.s32 	%r1718, %r1000, %r761, %r6;
	mov.u32 	%r1750, %r53;
	mov.u32 	%r1815, %r16;
	mov.u32 	%r1816, %r16;
	mov.u32 	%r1817, %r16;
	mov.u32 	%r1818, %r16;
	mov.u32 	%r1819, %r16;
	mov.u32 	%r1820, %r16;
	mov.u32 	%r1821, %r16;
	mov.u32 	%r1822, %r16;
	mov.u32 	%r1823, %r16;
	mov.u32 	%r1824, %r16;
	mov.u32 	%r1825, %r16;
	mov.u32 	%r1826, %r16;
	mov.u32 	%r1827, %r16;
	mov.u32 	%r1828, %r16;
	mov.u32 	%r1829, %r16;
	mov.u32 	%r1830, %r16;
	mov.u32 	%r1831, %r16;
	mov.u32 	%r1832, %r16;
	mov.u32 	%r1833, %r16;
	mov.u32 	%r1834, %r16;
	mov.u32 	%r1835, %r16;
	mov.u32 	%r1836, %r16;
	mov.u32 	%r1837, %r16;
	mov.u32 	%r1838, %r16;
	mov.u32 	%r1839, %r16;
	mov.u32 	%r1840, %r16;
	mov.u32 	%r1841, %r16;
	mov.u32 	%r1842, %r16;
	mov.u32 	%r1843, %r16;
	mov.u32 	%r1844, %r16;
	mov.u32 	%r1845, %r16;
	mov.u32 	%r1846, %r16;
	mov.u32 	%r1847, %r16;
	mov.u32 	%r1848, %r16;
	mov.u32 	%r1849, %r16;
	mov.u32 	%r1850, %r16;
	mov.u32 	%r1851, %r16;
	mov.u32 	%r1852, %r16;
	mov.u32 	%r1853, %r16;
	mov.u32 	%r1854, %r16;
	mov.u32 	%r1855, %r16;
	mov.u32 	%r1856, %r16;
	mov.u32 	%r1857, %r16;
	mov.u32 	%r1858, %r16;
	mov.u32 	%r1859, %r16;
	mov.u32 	%r1860, %r16;
	mov.u32 	%r1861, %r16;
	mov.u32 	%r1862, %r16;
	mov.u32 	%r1863, %r16;
	mov.u32 	%r1864, %r16;
	mov.u32 	%r1865, %r16;
	mov.u32 	%r1866, %r16;
	mov.u32 	%r1867, %r16;
	mov.u32 	%r1868, %r16;
	mov.u32 	%r1869, %r16;
	mov.u32 	%r1870, %r16;
	mov.u32 	%r1871, %r16;
	mov.u32 	%r1872, %r16;
	mov.u32 	%r1873, %r16;
	mov.u32 	%r1874, %r16;
	mov.u32 	%r1875, %r16;
	mov.u32 	%r1876, %r16;
	mov.u32 	%r1877, %r16;
	mov.u32 	%r1878, %r16;
$L__BB0_4:
	ld.param.u64 	%rd236, [_Z6matmulP6__halfS0_S0_S0_S0_iiiiff_param_1];
	ld.param.u64 	%rd235, [_Z6matmulP6__halfS0_S0_S0_S0_iiiiff_param_0];
	cvta.to.global.u64 	%rd11, %rd235;
	mul.wide.s32 	%rd12, %r1686, 2;
	add.s64 	%rd13, %rd11, %rd12;
	ld.global.u16 	%rs8, [%rd13];
	st.shared.u16 	[%r17], %rs8;
	mul.wide.s32 	%rd14, %r1687, 2;
	add.s64 	%rd15, %rd11, %rd14;
	ld.global.u16 	%rs9, [%rd15];
	st.shared.u16 	[%r18], %rs9;
	mul.wide.s32 	%rd16, %r1688, 2;
	add.s64 	%rd17, %rd11, %rd16;
	ld.global.u16 	%rs10, [%rd17];
	st.shared.u16 	[%r19], %rs10;
	mul.wide.s32 	%rd18, %r1689, 2;
	add.s64 	%rd19, %rd11, %rd18;
	ld.global.u16 	%rs11, [%rd19];
	st.shared.u16 	[%r20], %rs11;
	mul.wide.s32 	%rd20, %r1690, 2;
	add.s64 	%rd21, %rd11, %rd20;
	ld.global.u16 	%rs12, [%rd21];
	st.shared.u16 	[%r17+1024], %rs12;
	mul.wide.s32 	%rd22, %r1691, 2;
	add.s64 	%rd23, %rd11, %rd22;
	ld.global.u16 	%rs13, [%rd23];
	st.shared.u16 	[%r21], %rs13;
	mul.wide.s32 	%rd24, %r1692, 2;
	add.s64 	%rd25, %rd11, %rd24;
	ld.global.u16 	%rs14, [%rd25];
	st.shared.u16 	[%r22], %rs14;
	mul.wide.s32 	%rd26, %r1693, 2;
	add.s64 	%rd27, %rd11, %rd26;
	ld.global.u16 	%rs15, [%rd27];
	st.shared.u16 	[%r23], %rs15;
	mul.wide.s32 	%rd28, %r1694, 2;
	add.s64 	%rd29, %rd11, %rd28;
	ld.global.u16 	%rs16, [%rd29];
	st.shared.u16 	[%r17+2048], %rs16;
	mul.wide.s32 	%rd30, %r1695, 2;
	add.s64 	%rd31, %rd11, %rd30;
	ld.global.u16 	%rs17, [%rd31];
	st.shared.u16 	[%r24], %rs17;
	mul.wide.s32 	%rd32, %r1696, 2;
	add.s64 	%rd33, %rd11, %rd32;
	ld.global.u16 	%rs18, [%rd33];
	st.shared.u16 	[%r25], %rs18;
	mul.wide.s32 	%rd34, %r1697, 2;
	add.s64 	%rd35, %rd11, %rd34;
	ld.global.u16 	%rs19, [%rd35];
	st.shared.u16 	[%r26], %rs19;
	mul.wide.s32 	%rd36, %r1698, 2;
	add.s64 	%rd37, %rd11, %rd36;
	ld.global.u16 	%rs20, [%rd37];
	st.shared.u16 	[%r17+3072], %rs20;
	mul.wide.s32 	%rd38, %r1699, 2;
	add.s64 	%rd39, %rd11, %rd38;
	ld.global.u16 	%rs21, [%rd39];
	st.shared.u16 	[%r27], %rs21;
	mul.wide.s32 	%rd40, %r1700, 2;
	add.s64 	%rd41, %rd11, %rd40;
	ld.global.u16 	%rs22, [%rd41];
	st.shared.u16 	[%r28], %rs22;
	mul.wide.s32 	%rd42, %r1701, 2;
	add.s64 	%rd43, %rd11, %rd42;
	ld.global.u16 	%rs23, [%rd43];
	st.shared.u16 	[%r29], %rs23;
	mul.wide.s32 	%rd44, %r1702, 2;
	add.s64 	%rd45, %rd11, %rd44;
	ld.global.u16 	%rs24, [%rd45];
	st.shared.u16 	[%r17+4096], %rs24;
	mul.wide.s32 	%rd46, %r1703, 2;
	add.s64 	%rd47, %rd11, %rd46;
	ld.global.u16 	%rs25, [%rd47];
	st.shared.u16 	[%r30], %rs25;
	mul.wide.s32 	%rd48, %r1704, 2;
	add.s64 	%rd49, %rd11, %rd48;
	ld.global.u16 	%rs26, [%rd49];
	st.shared.u16 	[%r31], %rs26;
	mul.wide.s32 	%rd50, %r1705, 2;
	add.s64 	%rd51, %rd11, %rd50;
	ld.global.u16 	%rs27, [%rd51];
	st.shared.u16 	[%r32], %rs27;
	mul.wide.s32 	%rd52, %r1706, 2;
	add.s64 	%rd53, %rd11, %rd52;
	ld.global.u16 	%rs28, [%rd53];
	st.shared.u16 	[%r17+5120], %rs28;
	mul.wide.s32 	%rd54, %r1707, 2;
	add.s64 	%rd55, %rd11, %rd54;
	ld.global.u16 	%rs29, [%rd55];
	st.shared.u16 	[%r33], %rs29;
	mul.wide.s32 	%rd56, %r1708, 2;
	add.s64 	%rd57, %rd11, %rd56;
	ld.global.u16 	%rs30, [%rd57];
	st.shared.u16 	[%r34], %rs30;
	mul.wide.s32 	%rd58, %r1709, 2;
	add.s64 	%rd59, %rd11, %rd58;
	ld.global.u16 	%rs31, [%rd59];
	st.shared.u16 	[%r35], %rs31;
	mul.wide.s32 	%rd60, %r1710, 2;
	add.s64 	%rd61, %rd11, %rd60;
	ld.global.u16 	%rs32, [%rd61];
	st.shared.u16 	[%r17+6144], %rs32;
	mul.wide.s32 	%rd62, %r1711, 2;
	add.s64 	%rd63, %rd11, %rd62;
	ld.global.u16 	%rs33, [%rd63];
	st.shared.u16 	[%r36], %rs33;
	mul.wide.s32 	%rd64, %r1712, 2;
	add.s64 	%rd65, %rd11, %rd64;
	ld.global.u16 	%rs34, [%rd65];
	st.shared.u16 	[%r37], %rs34;
	mul.wide.s32 	%rd66, %r1713, 2;
	add.s64 	%rd67, %rd11, %rd66;
	ld.global.u16 	%rs35, [%rd67];
	st.shared.u16 	[%r38], %rs35;
	mul.wide.s32 	%rd68, %r1714, 2;
	add.s64 	%rd69, %rd11, %rd68;
	ld.global.u16 	%rs36, [%rd69];
	st.shared.u16 	[%r17+7168], %rs36;
	mul.wide.s32 	%rd70, %r1715, 2;
	add.s64 	%rd71, %rd11, %rd70;
	ld.global.u16 	%rs37, [%rd71];
	st.shared.u16 	[%r39], %rs37;
	mul.wide.s32 	%rd72, %r1716, 2;
	add.s64 	%rd73, %rd11, %rd72;
	ld.global.u16 	%rs38, [%rd73];
	st.shared.u16 	[%r40], %rs38;
	mul.wide.s32 	%rd74, %r1717, 2;
	add.s64 	%rd75, %rd11, %rd74;
	ld.global.u16 	%rs39, [%rd75];
	st.shared.u16 	[%r41], %rs39;
	cvta.to.global.u64 	%rd76, %rd236;
	mul.wide.s32 	%rd77, %r1749, 2;
	add.s64 	%rd78, %rd76, %rd77;
	ld.global.u16 	%rs40, [%rd78];
	st.shared.u16 	[%r17+8192], %rs40;
	mul.wide.s32 	%rd79, %r1748, 2;
	add.s64 	%rd80, %rd76, %rd79;
	ld.global.u16 	%rs41, [%rd80];
	st.shared.u16 	[%r18+8192], %rs41;
	mul.wide.s32 	%rd81, %r1747, 2;
	add.s64 	%rd82, %rd76, %rd81;
	ld.global.u16 	%rs42, [%rd82];
	st.shared.u16 	[%r19+8192], %rs42;
	mul.wide.s32 	%rd83, %r1746, 2;
	add.s64 	%rd84, %rd76, %rd83;
	ld.global.u16 	%rs43, [%rd84];
	st.shared.u16 	[%r20+8192], %rs43;
	mul.wide.s32 	%rd85, %r1745, 2;
	add.s64 	%rd86, %rd76, %rd85;
	ld.global.u16 	%rs44, [%rd86];
	st.shared.u16 	[%r17+9216], %rs44;
	mul.wide.s32 	%rd87, %r1744, 2;
	add.s64 	%rd88, %rd76, %rd87;
	ld.global.u16 	%rs45, [%rd88];
	st.shared.u16 	[%r21+8192], %rs45;
	mul.wide.s32 	%rd89, %r1743, 2;
	add.s64 	%rd90, %rd76, %rd89;
	ld.global.u16 	%rs46, [%rd90];
	st.shared.u16 	[%r22+8192], %rs46;
	mul.wide.s32 	%rd91, %r1742, 2;
	add.s64 	%rd92, %rd76, %rd91;
	ld.global.u16 	%rs47, [%rd92];
	st.shared.u16 	[%r23+8192], %rs47;
	mul.wide.s32 	%rd93, %r1741, 2;
	add.s64 	%rd94, %rd76, %rd93;
	ld.global.u16 	%rs48, [%rd94];
	st.shared.u16 	[%r17+10240], %rs48;
	mul.wide.s32 	%rd95, %r1740, 2;
	add.s64 	%rd96, %rd76, %rd95;
	ld.global.u16 	%rs49, [%rd96];
	st.shared.u16 	[%r24+8192], %rs49;
	mul.wide.s32 	%rd97, %r1739, 2;
	add.s64 	%rd98, %rd76, %rd97;
	ld.global.u16 	%rs50, [%rd98];
	st.shared.u16 	[%r25+8192], %rs50;
	mul.wide.s32 	%rd99, %r1738, 2;
	add.s64 	%rd100, %rd76, %rd99;
	ld.global.u16 	%rs51, [%rd100];
	st.shared.u16 	[%r26+8192], %rs51;
	mul.wide.s32 	%rd101, %r1737, 2;
	add.s64 	%rd102, %rd76, %rd101;
	ld.global.u16 	%rs52, [%rd102];
	st.shared.u16 	[%r17+11264], %rs52;
	mul.wide.s32 	%rd103, %r1736, 2;
	add.s64 	%rd104, %rd76, %rd103;
	ld.global.u16 	%rs53, [%rd104];
	st.shared.u16 	[%r27+8192], %rs53;
	mul.wide.s32 	%rd105, %r1735, 2;
	add.s64 	%rd106, %rd76, %rd105;
	ld.global.u16 	%rs54, [%rd106];
	st.shared.u16 	[%r28+8192], %rs54;
	mul.wide.s32 	%rd107, %r1734, 2;
	add.s64 	%rd108, %rd76, %rd107;
	ld.global.u16 	%rs55, [%rd108];
	st.shared.u16 	[%r29+8192], %rs55;
	mul.wide.s32 	%rd109, %r1733, 2;
	add.s64 	%rd110, %rd76, %rd109;
	ld.global.u16 	%rs56, [%rd110];
	st.shared.u16 	[%r17+12288], %rs56;
	mul.wide.s32 	%rd111, %r1732, 2;
	add.s64 	%rd112, %rd76, %rd111;
	ld.global.u16 	%rs57, [%rd112];
	st.shared.u16 	[%r30+8192], %rs57;
	mul.wide.s32 	%rd113, %r1731, 2;
	add.s64 	%rd114, %rd76, %rd113;
	ld.global.u16 	%rs58, [%rd114];
	st.shared.u16 	[%r31+8192], %rs58;
	mul.wide.s32 	%rd115, %r1730, 2;
	add.s64 	%rd116, %rd76, %rd115;
	ld.global.u16 	%rs59, [%rd116];
	st.shared.u16 	[%r32+8192], %rs59;
	mul.wide.s32 	%rd117, %r1729, 2;
	add.s64 	%rd118, %rd76, %rd117;
	ld.global.u16 	%rs60, [%rd118];
	st.shared.u16 	[%r17+13312], %rs60;
	mul.wide.s32 	%rd119, %r1728, 2;
	add.s64 	%rd120, %rd76, %rd119;
	ld.global.u16 	%rs61, [%rd120];
	st.shared.u16 	[%r33+8192], %rs61;
	mul.wide.s32 	%rd121, %r1727, 2;
	add.s64 	%rd122, %rd76, %rd121;
	ld.global.u16 	%rs62, [%rd122];
	st.shared.u16 	[%r34+8192], %rs62;
	mul.wide.s32 	%rd123, %r1726, 2;
	add.s64 	%rd124, %rd76, %rd123;
	ld.global.u16 	%rs63, [%rd124];
	st.shared.u16 	[%r35+8192], %rs63;
	mul.wide.s32 	%rd125, %r1725, 2;
	add.s64 	%rd126, %rd76, %rd125;
	ld.global.u16 	%rs64, [%rd126];
	st.shared.u16 	[%r17+14336], %rs64;
	mul.wide.s32 	%rd127, %r1724, 2;
	add.s64 	%rd128, %rd76, %rd127;
	ld.global.u16 	%rs65, [%rd128];
	st.shared.u16 	[%r36+8192], %rs65;
	mul.wide.s32 	%rd129, %r1723, 2;
	add.s64 	%rd130, %rd76, %rd129;
	ld.global.u16 	%rs66, [%rd130];
	st.shared.u16 	[%r37+8192], %rs66;
	mul.wide.s32 	%rd131, %r1722, 2;
	add.s64 	%rd132, %rd76, %rd131;
	ld.global.u16 	%rs67, [%rd132];
	st.shared.u16 	[%r38+8192], %rs67;
	mul.wide.s32 	%rd133, %r1721, 2;
	add.s64 	%rd134, %rd76, %rd133;
	ld.global.u16 	%rs68, [%rd134];
	st.shared.u16 	[%r17+15360], %rs68;
	mul.wide.s32 	%rd135, %r1720, 2;
	add.s64 	%rd136, %rd76, %rd135;
	ld.global.u16 	%rs69, [%rd136];
	st.shared.u16 	[%r39+8192], %rs69;
	mul.wide.s32 	%rd137, %r1719, 2;
	add.s64 	%rd138, %rd76, %rd137;
	ld.global.u16 	%rs70, [%rd138];
	st.shared.u16 	[%r40+8192], %rs70;
	mul.wide.s32 	%rd139, %r1718, 2;
	add.s64 	%rd140, %rd76, %rd139;
	ld.global.u16 	%rs71, [%rd140];
	st.shared.u16 	[%r41+8192], %rs71;
	bar.sync 	0;
	mov.b32 	%r1001, 16;
	wmma.load.a.sync.aligned.row.m16n16k16.shared.f16 	{%r1002, %r1003, %r1004, %r1005, %r1006, %r1007, %r1008, %r1009}, [%r42], %r1001;
	add.s32 	%r1010, %r42, 1024;
	wmma.load.a.sync.aligned.row.m16n16k16.shared.f16 	{%r1011, %r1012, %r1013, %r1014, %r1015, %r1016, %r1017, %r1018}, [%r1010], %r1001;
	add.s32 	%r1019, %r42, 2048;
	wmma.load.a.sync.aligned.row.m16n16k16.shared.f16 	{%r1020, %r1021, %r1022, %r1023, %r1024, %r1025, %r1026, %r1027}, [%r1019], %r1001;
	add.s32 	%r1028, %r42, 3072;
	wmma.load.a.sync.aligned.row.m16n16k16.shared.f16 	{%r1029, %r1030, %r1031, %r1032, %r1033, %r1034, %r1035, %r1036}, [%r1028], %r1001;
	wmma.load.b.sync.aligned.col.m16n16k16.shared.f16 	{%r1037, %r1038, %r1039, %r1040, %r1041, %r1042, %r1043, %r1044}, [%r43], %r1001;
	add.s32 	%r1045, %r43, 1024;
	wmma.load.b.sync.aligned.col.m16n16k16.shared.f16 	{%r1046, %r1047, %r1048, %r1049, %r1050, %r1051, %r1052, %r1053}, [%r1045], %r1001;
	add.s32 	%r1054, %r43, 2048;
	wmma.load.b.sync.aligned.col.m16n16k16.shared.f16 	{%r1055, %r1056, %r1057, %r1058, %r1059, %r1060, %r1061, %r1062}, [%r1054], %r1001;
	add.s32 	%r1063, %r43, 3072;
	wmma.load.b.sync.aligned.col.m16n16k16.shared.f16 	{%r1064, %r1065, %r1066, %r1067, %r1068, %r1069, %r1070, %r1071}, [%r1063], %r1001;
	wmma.mma.sync.aligned.row.col.m16n16k16.f16.f16 {%r1072, %r1073, %r1074, %r1075}, {%r1002, %r1003, %r1004, %r1005, %r1006, %r1007, %r1008, %r1009}, {%r1037, %r1038, %r1039, %r1040, %r1041, %r1042, %r1043, %r1044}, {%r1878, %r1877, %r1876, %r1875};
	wmma.mma.sync.aligned.row.col.m16n16k16.f16.f16 {%r1076, %r1077, %r1078, %r1079}, {%r1002, %r1003, %r1004, %r1005, %r1006, %r1007, %r1008, %r1009}, {%r1046, %r1047, %r1048, %r1049, %r1050, %r1051, %r1052, %r1053}, {%r1874, %r1873, %r1872, %r1871};
	wmma.mma.sync.aligned.row.col.m16n16k16.f16.f16 {%r1080, %r1081, %r1082, %r1083}, {%r1002, %r1003, %r1004, %r1005, %r1006, %r1007, %r1008, %r1009}, {%r1055, %r1056, %r1057, %r1058, %r1059, %r1060, %r1061, %r1062}, {%r1870, %r1869, %r1868, %r1867};
	wmma.mma.sync.aligned.row.col.m16n16k16.f16.f16 {%r1084, %r1085, %r1086, %r1087}, {%r1002, %r1003, %r1004, %r1005, %r1006, %r1007, %r1008, %r1009}, {%r1064, %r1065, %r1066, %r1067, %r1068, %r1069, %r1070, %r1071}, {%r1866, %r1865, %r1864, %r1863};
	wmma.mma.sync.aligned.row.col.m16n16k16.f16.f16 {%r1088, %r1089, %r1090, %r1091}, {%r1011, %r1012, %r1013, %r1014, %r1015, %r1016, %r1017, %r1018}, {%r1037, %r1038, %r1039, %r1040, %r1041, %r1042, %r1043, %r1044}, {%r1862, %r1861, %r1860, %r1859};
	wmma.mma.sync.aligned.row.col.m16n16k16.f16.f16 {%r1092, %r1093, %r1094, %r1095}, {%r1011, %r1012, %r1013, %r1014, %r1015, %r1016, %r1017, %r1018}, {%r1046, %r1047, %r1048, %r1049, %r1050, %r1051, %r1052, %r1053}, {%r1858, %r1857, %r1856, %r1855};
	wmma.mma.sync.aligned.row.col.m16n16k16.f16.f16 {%r1096, %r1097, %r1098, %r1099}, {%r1011, %r1012, %r1013, %r1014, %r1015, %r1016, %r1017, %r1018}, {%r1055, %r1056, %r1057, %r1058, %r1059, %r1060, %r1061, %r1062}, {%r1854, %r1853, %r1852, %r1851};
	wmma.mma.sync.aligned.row.col.m16n16k16.f16.f16 {%r1100, %r1101, %r1102, %r1103}, {%r1011, %r1012, %r1013, %r1014, %r1015, %r1016, %r1017, %r1018}, {%r1064, %r1065, %r1066, %r1067, %r1068, %r1069, %r1070, %r1071}, {%r1850, %r1849, %r1848, %r1847};
	wmma.mma.sync.aligned.row.col.m16n16k16.f16.f16 {%r1104, %r1105, %r1106, %r1107}, {%r1020, %r1021, %r1022, %r1023, %r1024, %r1025, %r1026, %r1027}, {%r1037, %r1038, %r1039, %r1040, %r1041, %r1042, %r1043, %r1044}, {%r1846, %r1845, %r1844, %r1843};
	wmma.mma.sync.aligned.row.col.m16n16k16.f16.f16 {%r1108, %r1109, %r1110, %r1111}, {%r1020, %r1021, %r1022, %r1023, %r1024, %r1025, %r1026, %r1027}, {%r1046, %r1047, %r1048, %r1049, %r1050, %r1051, %r1052, %r1053}, {%r1842, %r1841, %r1840, %r1839};
	wmma.mma.sync.aligned.row.col.m16n16k16.f16.f16 {%r1112, %r1113, %r1114, %r1115}, {%r1020, %r1021, %r1022, %r1023, %r1024, %r1025, %r1026, %r1027}, {%r1055, %r1056, %r1057, %r1058, %r1059, %r1060, %r1061, %r1062}, {%r1838, %r1837, %r1836, %r1835};
	wmma.mma.sync.aligned.row.col.m16n16k16.f16.f16 {%r1116, %r1117, %r1118, %r1119}, {%r1020, %r1021, %r1022, %r1023, %r1024, %r1025, %r1026, %r1027}, {%r1064, %r1065, %r1066, %r1067, %r1068, %r1069, %r1070, %r1071}, {%r1834, %r1833, %r1832, %r1831};
	wmma.mma.sync.aligned.row.col.m16n16k16.f16.f16 {%r1120, %r1121, %r1122, %r1123}, {%r1029, %r1030, %r1031, %r1032, %r1033, %r1034, %r1035, %r1036}, {%r1037, %r1038, %r1039, %r1040, %r1041, %r1042, %r1043, %r1044}, {%r1830, %r1829, %r1828, %r1827};
	wmma.mma.sync.aligned.row.col.m16n16k16.f16.f16 {%r1124, %r1125, %r1126, %r1127}, {%r1029, %r1030, %r1031, %r1032, %r1033, %r1034, %r1035, %r1036}, {%r1046, %r1047, %r1048, %r1049, %r1050, %r1051, %r1052, %r1053}, {%r1826, %r1825, %r1824, %r1823};
	wmma.mma.sync.aligned.row.col.m16n16k16.f16.f16 {%r1128, %r1129, %r1130, %r1131}, {%r1029, %r1030, %r1031, %r1032, %r1033, %r1034, %r1035, %r1036}, {%r1055, %r1056, %r1057, %r1058, %r1059, %r1060, %r1061, %r1062}, {%r1822, %r1821, %r1820, %r1819};
	wmma.mma.sync.aligned.row.col.m16n16k16.f16.f16 {%r1132, %r1133, %r1134, %r1135}, {%r1029, %r1030, %r1031, %r1032, %r1033, %r1034, %r1035, %r1036}, {%r1064, %r1065, %r1066, %r1067, %r1068, %r1069, %r1070, %r1071}, {%r1818, %r1817, %r1816, %r1815};
	add.s32 	%r1136, %r42, 512;
	wmma.load.a.sync.aligned.row.m16n16k16.shared.f16 	{%r1137, %r1138, %r1139, %r1140, %r1141, %r1142, %r1143, %r1144}, [%r1136], %r1001;
	add.s32 	%r1145, %r42, 1536;
	wmma.load.a.sync.aligned.row.m16n16k16.shared.f16 	{%r1146, %r1147, %r1148, %r1149, %r1150, %r1151, %r1152, %r1153}, [%r1145], %r1001;
	add.s32 	%r1154, %r42, 2560;
	wmma.load.a.sync.aligned.row.m16n16k16.shared.f16 	{%r1155, %r1156, %r1157, %r1158, %r1159, %r1160, %r1161, %r1162}, [%r1154], %r1001;
	add.s32 	%r1163, %r42, 3584;
	wmma.load.a.sync.aligned.row.m16n16k16.shared.f16 	{%r1164, %r1165, %r1166, %r1167, %r1168, %r1169, %r1170, %r1171}, [%r1163], %r1001;
	add.s32 	%r1172, %r43, 512;
	wmma.load.b.sync.aligned.col.m16n16k16.shared.f16 	{%r1173, %r1174, %r1175, %r1176, %r1177, %r1178, %r1179, %r1180}, [%r1172], %r1001;
	add.s32 	%r1181, %r43, 1536;
	wmma.load.b.sync.aligned.col.m16n16k16.shared.f16 	{%r1182, %r1183, %r1184, %r1185, %r1186, %r1187, %r1188, %r1189}, [%r1181], %r1001;
	add.s32 	%r1190, %r43, 2560;
	wmma.load.b.sync.aligned.col.m16n16k16.shared.f16 	{%r1191, %r1192, %r1193, %r1194, %r1195, %r1196, %r1197, %r1198}, [%r1190], %r1001;
	add.s32 	%r1199, %r43, 3584;
	wmma.load.b.sync.aligned.col.m16n16k16.shared.f16 	{%r1200, %r1201, %r1202, %r1203, %r1204, %r1205, %r1206, %r1207}, [%r1199], %r1001;
	wmma.mma.sync.aligned.row.col.m16n16k16.f16.f16 {%r1878, %r1877, %r1876, %r1875}, {%r1137, %r1138, %r1139, %r1140, %r1141, %r1142, %r1143, %r1144}, {%r1173, %r1174, %r1175, %r1176, %r1177, %r1178, %r1179, %r1180}, {%r1072, %r1073, %r1074, %r1075};
	wmma.mma.sync.aligned.row.col.m16n16k16.f16.f16 {%r1874, %r1873, %r1872, %r1871}, {%r1137, %r1138, %r1139, %r1140, %r1141, %r1142, %r1143, %r1144}, {%r1182, %r1183, %r1184, %r1185, %r1186, %r1187, %r1188, %r1189}, {%r1076, %r1077, %r1078, %r1079};
	wmma.mma.sync.aligned.row.col.m16n16k16.f16.f16 {%r1870, %r1869, %r1868, %r1867}, {%r1137, %r1138, %r1139, %r1140, %r1141, %r1142, %r1143, %r1144}, {%r1191, %r1192, %r1193, %r1194, %r1195, %r1196, %r1197, %r1198}, {%r1080, %r1081, %r1082, %r1083};
	wmma.mma.sync.aligned.row.col.m16n16k16.f16.f16 {%r1866, %r1865, %r1864, %r1863}, {%r1137, %r1138, %r1139, %r1140, %r1141, %r1142, %r1143, %r1144}, {%r1200, %r1201, %r1202, %r1203, %r1204, %r1205, %r1206, %r1207}, {%r1084, %r1085, %r1086, %r1087};
	wmma.mma.sync.aligned.row.col.m16n16k16.f16.f16 {%r1862, %r1861, %r1860, %r1859}, {%r1146, %r1147, %r1148, %r1149, %r1150, %r1151, %r1152, %r1153}, {%r1173, %r1174, %r1175, %r1176, %r1177, %r1178, %r1179, %r1180}, {%r1088, %r1089, %r1090, %r1091};
	wmma.mma.sync.aligned.row.col.m16n16k16.f16.f16 {%r1858, %r1857, %r1856, %r1855}, {%r1146, %r1147, %r1148, %r1149, %r1150, %r1151, %r1152, %r1153}, {%r1182, %r1183, %r1184, %r1185, %r1186, %r1187, %r1188, %r1189}, {%r1092, %r1093, %r1094, %r1095};
	wmma.mma.sync.aligned.row.col.m16n16k16.f16.f16 {%r1854, %r1853, %r1852, %r1851}, {%r1146, %r1147, %r1148, %r1149, %r1150, %r1151, %r1152, %r1153}, {%r1191, %r1192, %r1193, %r1194, %r1195, %r1196, %r1197, %r1198}, {%r1096, %r1097, %r1098, %r1099};
	wmma.mma.sync.aligned.row.col.m16n16k16.f16.f16 {%r1850, %r1849, %r1848, %r1847}, {%r1146, %r1147, %r1148, %r1149, %r1150, %r1151, %r1152, %r1153}, {%r1200, %r1201, %r1202, %r1203, %r1204, %r1205, %r1206, %r1207}, {%r1100, %r1101, %r1102, %r1103};
	wmma.mma.sync.aligned.row.col.m16n16k16.f16.f16 {%r1846, %r1845, %r1844, %r1843}, {%r1155, %r1156, %r1157, %r1158, %r1159, %r1160, %r1161, %r1162}, {%r1173, %r1174, %r1175, %r1176, %r1177, %r1178, %r1179, %r1180}, {%r1104, %r1105, %r1106, %r1107};
	wmma.mma.sync.aligned.row.col.m16n16k16.f16.f16 {%r1842, %r1841, %r1840, %r1839}, {%r1155, %r1156, %r1157, %r1158, %r1159, %r1160, %r1161, %r1162}, {%r1182, %r1183, %r1184, %r1185, %r1186, %r1187, %r1188, %r1189}, {%r1108, %r1109, %r1110, %r1111};
	wmma.mma.sync.aligned.row.col.m16n16k16.f16.f16 {%r1838, %r1837, %r1836, %r1835}, {%r1155, %r1156, %r1157, %r1158, %r1159, %r1160, %r1161, %r1162}, {%r1191, %r1192, %r1193, %r1194, %r1195, %r1196, %r1197, %r1198}, {%r1112, %r1113, %r1114, %r1115};
	wmma.mma.sync.aligned.row.col.m16n16k16.f16.f16 {%r1834, %r1833, %r1832, %r1831}, {%r1155, %r1156, %r1157, %r1158, %r1159, %r1160, %r1161, %r1162}, {%r1200, %r1201, %r1202, %r1203, %r1204, %r1205, %r1206, %r1207}, {%r1116, %r1117, %r1118, %r1119};
	wmma.mma.sync.aligned.row.col.m16n16k16.f16.f16 {%r1830, %r1829, %r1828, %r1827}, {%r1164, %r1165, %r1166, %r1167, %r1168, %r1169, %r1170, %r1171}, {%r1173, %r1174, %r1175, %r1176, %r1177, %r1178, %r1179, %r1180}, {%r1120, %r1121, %r1122, %r1123};
	wmma.mma.sync.aligned.row.col.m16n16k16.f16.f16 {%r1826, %r1825, %r1824, %r1823}, {%r1164, %r1165, %r1166, %r1167, %r1168, %r1169, %r1170, %r1171}, {%r1182, %r1183, %r1184, %r1185, %r1186, %r1187, %r1188, %r1189}, {%r1124, %r1125, %r1126, %r1127};
	wmma.mma.sync.aligned.row.col.m16n16k16.f16.f16 {%r1822, %r1821, %r1820, %r1819}, {%r1164, %r1165, %r1166, %r1167, %r1168, %r1169, %r1170, %r1171}, {%r1191, %r1192, %r1193, %r1194, %r1195, %r1196, %r1197, %r1198}, {%r1128, %r1129, %r1130, %r1131};
	wmma.mma.sync.aligned.row.col.m16n16k16.f16.f16 {%r1818, %r1817, %r1816, %r1815}, {%r1164, %r1165, %r1166, %r1167, %r1168, %r1169, %r1170, %r1171}, {%r1200, %r1201, %r1202, %r1203, %r1204, %r1205, %r1206, %r1207}, {%r1132, %r1133, %r1134, %r1135};
	add.s32 	%r1750, %r1750, 1;
	setp.ne.s32 	%p3, %r1750, 0;
	add.s32 	%r1749, %r1749, 32;
	add.s32 	%r1748, %r1748, 32;
	add.s32 	%r1747, %r1747, 32;
	add.s32 	%r1746, %r1746, 32;
	add.s32 	%r1745, %r1745, 32;
	add.s32 	%r1744, %r1744, 32;
	add.s32 	%r1743, %r1743, 32;
	add.s32 	%r1742, %r1742, 32;
	add.s32 	%r1741, %r1741, 32;
	add.s32 	%r1740, %r1740, 32;
	add.s32 	%r1739, %r1739, 32;
	add.s32 	%r1738, %r1738, 32;
	add.s32 	%r1737, %r1737, 32;
	add.s32 	%r1736, %r1736, 32;
	add.s32 	%r1735, %r1735, 32;
	add.s32 	%r1734, %r1734, 32;
	add.s32 	%r1733, %r1733, 32;
	add.s32 	%r1732, %r1732, 32;
	add.s32 	%r1731, %r1731, 32;
	add.s32 	%r1730, %r1730, 32;
	add.s32 	%r1729, %r1729, 32;
	add.s32 	%r1728, %r1728, 32;
	add.s32 	%r1727, %r1727, 32;
	add.s32 	%r1726, %r1726, 32;
	add.s32 	%r1725, %r1725, 32;
	add.s32 	%r1724, %r1724, 32;
	add.s32 	%r1723, %r1723, 32;
	add.s32 	%r1722, %r1722, 32;
	add.s32 	%r1721, %r1721, 32;
	add.s32 	%r1720, %r1720, 32;
	add.s32 	%r1719, %r1719, 32;
	add.s32 	%r1718, %r1718, 32;
	add.s32 	%r1717, %r1717, 32;
	add.s32 	%r1716, %r1716, 32;
	add.s32 	%r1715, %r1715, 32;
	add.s32 	%r1714, %r1714, 32;
	add.s32 	%r1713, %r1713, 32;
	add.s32 	%r1712, %r1712, 32;
	add.s32 	%r1711, %r1711, 32;
	add.s32 	%r1710, %r1710, 32;
	add.s32 	%r1709, %r1709, 32;
	add.s32 	%r1708, %r1708, 32;
	add.s32 	%r1707, %r1707, 32;
	add.s32 	%r1706, %r1706, 32;
	add.s32 	%r1705, %r1705, 32;
	add.s32 	%r1704, %r1704, 32;
	add.s32 	%r1703, %r1703, 32;
	add.s32 	%r1702, %r1702, 32;
	add.s32 	%r1701, %r1701, 32;
	add.s32 	%r1700, %r1700, 32;
	add.s32 	%r1699, %r1699, 32;
	add.s32 	%r1698, %r1698, 32;
	add.s32 	%r1697, %r1697, 32;
	add.s32 	%r1696, %r1696, 32;
	add.s32 	%r1695, %r1695, 32;
	add.s32 	%r1694, %r1694, 32;
	add.s32 	%r1693, %r1693, 32;
	add.s32 	%r1692, %r1692, 32;
	add.s32 	%r1691, %r1691, 32;
	add.s32 	%r1690, %r1690, 32;
	add.s32 	%r1689, %r1689, 32;
	add.s32 	%r1688, %r1688, 32;
	add.s32 	%r1687, %r1687, 32;
	add.s32 	%r1686, %r1686, 32;
	@%p3 bra 	$L__BB0_4;
$L__BB0_5:
	mov.b32 	%r1209, 16;
	wmma.store.d.sync.aligned.row.m16n16k16.shared.f16 	[%r44], {%r1878, %r1877, %r1876, %r1875}, %r1209;
	add.s32 	%r1210, %r44, 512;
	wmma.store.d.sync.aligned.row.m16n16k16.shared.f16 	[%r1210], {%r1874, %r1873, %r1872, %r1871}, %r1209;
	add.s32 	%r1211, %r44, 1024;
	wmma.store.d.sync.aligned.row.m16n16k16.shared.f16 	[%r1211], {%r1870, %r1869, %r1868, %r1867}, %r1209;
	add.s32 	%r1212, %r44, 1536;
	wmma.store.d.sync.aligned.row.m16n16k16.shared.f16 	[%r1212], {%r1866, %r1865, %r1864, %r1863}, %r1209;
	add.s32 	%r1213, %r44, 4096;
	wmma.store.d.sync.aligned.row.m16n16k16.shared.f16 	[%r1213], {%r1862, %r1861, %r1860, %r1859}, %r1209;
	add.s32 	%r1214, %r44, 4608;
	wmma.store.d.sync.aligned.row.m16n16k16.shared.f16 	[%r1214], {%r1858, %r1857, %r1856, %r1855}, %r1209;
	add.s32 	%r1215, %r44, 5120;
	wmma.store.d.sync.aligned.row.m16n16k16.shared.f16 	[%r1215], {%r1854, %r1853, %r1852, %r1851}, %r1209;
	add.s32 	%r1216, %r44, 5632;
	wmma.store.d.sync.aligned.row.m16n16k16.shared.f16 	[%r1216], {%r1850, %r1849, %r1848, %r1847}, %r1209;
	add.s32 	%r1217, %r44, 8192;
	wmma.store.d.sync.aligned.row.m16n16k16.shared.f16 	[%r1217], {%r1846, %r1845, %r1844, %r1843}, %r1209;
	add.s32 	%r1218, %r44, 8704;
	wmma.store.d.sync.aligned.row.m16n16k16.shared.f16 	[%r1218], {%r1842, %r1841, %r1840, %r1839}, %r1209;
	add.s32 	%r1219, %r44, 9216;
	wmma.store.d.sync.aligned.row.m16n16k16.shared.f16 	[%r1219], {%r1838, %r1837, %r1836, %r1835}, %r1209;
	add.s32 	%r1220, %r44, 9728;
	wmma.store.d.sync.aligned.row.m16n16k16.shared.f16 	[%r1220], {%r1834, %r1833, %r1832, %r1831}, %r1209;
	add.s32 	%r1221, %r44, 12288;
	wmma.store.d.sync.aligned.row.m16n16k16.shared.f16 	[%r1221], {%r1830, %r1829, %r1828, %r1827}, %r1209;
	add.s32 	%r1222, %r44, 12800;
	wmma.store.d.sync.aligned.row.m16n16k16.shared.f16 	[%r1222], {%r1826, %r1825, %r1824, %r1823}, %r1209;
	add.s32 	%r1223, %r44, 13312;
	wmma.store.d.sync.aligned.row.m16n16k16.shared.f16 	[%r1223], {%r1822, %r1821, %r1820, %r1819}, %r1209;
	add.s32 	%r1224, %r44, 13824;
	wmma.store.d.sync.aligned.row.m16n16k16.shared.f16 	[%r1224], {%r1818, %r1817, %r1816, %r1815}, %r1209;
	bar.sync 	0;
	mov.b32 	%r1879, 0;
$L__BB0_6:
	add.s32 	%r1225, %r7, %r1879;
	shl.b32 	%r1226, %r1, 7;
	add.s32 	%r1227, %r4, %r1226;
	mad.lo.s32 	%r1228, %r1225, %r760, %r1227;
	mul.wide.s32 	%rd141, %r1228, 2;
	add.s64 	%rd142, %rd3, %rd141;
	shl.b32 	%r1229, %r1879, 7;
	and.b32  	%r1230, %r1229, 14336;
	shl.b32 	%r1231, %r1879, 4;
	and.b32  	%r1232, %r1231, 128;
	add.s32 	%r1233, %r9, %r1230;
	add.s32 	%r1234, %r1233, %r1232;
	shl.b32 	%r1235, %r1234, 1;
	mov.u32 	%r1236, shared_storage;
	add.s32 	%r1237, %r1236, %r1235;
	ld.shared.u16 	%rs72, [%r1237];
	st.global.u16 	[%rd142], %rs72;
	add.s64 	%rd144, %rd142, %rd143;
	add.s32 	%r1238, %r1231, 16;
	and.b32  	%r1239, %r1238, 144;
	add.s32 	%r1240, %r1233, %r1239;
	shl.b32 	%r1241, %r1240, 1;
	add.s32 	%r1242, %r1236, %r1241;
	ld.shared.u16 	%rs73, [%r1242];
	st.global.u16 	[%rd144], %rs73;
	add.s64 	%rd145, %rd144, %rd143;
	add.s32 	%r1243, %r1231, 32;
	and.b32  	%r1244, %r1243, 160;
	add.s32 	%r1245, %r1233, %r1244;
	shl.b32 	%r1246, %r1245, 1;
	add.s32 	%r1247, %r1236, %r1246;
	ld.shared.u16 	%rs74, [%r1247];
	st.global.u16 	[%rd145], %rs74;
	add.s64 	%rd146, %rd145, %rd143;
	ld.shared.u16 	%rs75, [%r1242+64];
	st.global.u16 	[%rd146], %rs75;
	add.s64 	%rd147, %rd146, %rd143;
	add.s32 	%r1248, %r1231, 64;
	and.b32  	%r1249, %r1248, 192;
	add.s32 	%r1250, %r1233, %r1249;
	shl.b32 	%r1251, %r1250, 1;
	add.s32 	%r1252, %r1236, %r1251;
	ld.shared.u16 	%rs76, [%r1252];
	st.global.u16 	[%rd147], %rs76;
	add.s64 	%rd148, %rd147, %rd143;
	ld.shared.u16 	%rs77, [%r1242+128];
	st.global.u16 	[%rd148], %rs77;
	add.s64 	%rd149, %rd148, %rd143;
	ld.shared.u16 	%rs78, [%r1247+128];
	st.global.u16 	[%rd149], %rs78;
	add.s64 	%rd150, %rd149, %rd143;
	ld.shared.u16 	%rs79, [%r1242+192];
	st.global.u16 	[%rd150], %rs79;
	add.s32 	%r1879, %r1879, 8;
	setp.eq.s32 	%p4, %r1879, 128;
	@%p4 bra 	$L__BB0_7;
	bra.uni 	$L__BB0_6;
$L__BB0_7:
	setp.lt.s32 	%p5, %r762, 128;
	@%p5 bra 	$L__BB0_35;
	mad.lo.s32 	%r1254, %r1685, %r2, %r1;
	shl.b32 	%r1255, %r1254, 7;
	or.b32  	%r442, %r1255, %r6;
	mov.b32 	%r1880, 0;
$L__BB0_9:
	setp.eq.s32 	%p6, %r1685, 0;
	mov.u32 	%r1946, %r16;
	mov.u32 	%r1947, %r16;
	mov.u32 	%r1948, %r16;
	mov.u32 	%r1949, %r16;
	mov.u32 	%r1950, %r16;
	mov.u32 	%r1951, %r16;
	mov.u32 	%r1952, %r16;
	mov.u32 	%r1953, %r16;
	mov.u32 	%r1954, %r16;
	mov.u32 	%r1955, %r16;
	mov.u32 	%r1956, %r16;
	mov.u32 	%r1957, %r16;
	mov.u32 	%r1958, %r16;
	mov.u32 	%r1959, %r16;
	mov.u32 	%r1960, %r16;
	mov.u32 	%r1961, %r16;
	mov.u32 	%r1962, %r16;
	mov.u32 	%r1963, %r16;
	mov.u32 	%r1964, %r16;
	mov.u32 	%r1965, %r16;
	mov.u32 	%r1966, %r16;
	mov.u32 	%r1967, %r16;
	mov.u32 	%r1968, %r16;
	mov.u32 	%r1969, %r16;
	mov.u32 	%r1970, %r16;
	mov.u32 	%r1971, %r16;
	mov.u32 	%r1972, %r16;
	mov.u32 	%r1973, %r16;
	mov.u32 	%r1974, %r16;
	mov.u32 	%r1975, %r16;
	mov.u32 	%r1976, %r16;
	mov.u32 	%r1977, %r16;
	mov.u32 	%r1978, %r16;
	mov.u32 	%r1979, %r16;
	mov.u32 	%r1980, %r16;
	mov.u32 	%r1981, %r16;
	mov.u32 	%r1982, %r16;
	mov.u32 	%r1983, %r16;
	mov.u32 	%r1984, %r16;
	mov.u32 	%r1985, %r16;
	mov.u32 	%r1986, %r16;
	mov.u32 	%r1987, %r16;
	mov.u32 	%r1988, %r16;
	mov.u32 	%r1989, %r16;
	mov.u32 	%r1990, %r16;
	mov.u32 	%r1991, %r16;
	mov.u32 	%r1992, %r16;
	mov.u32 	%r1993, %r16;
	mov.u32 	%r1994, %r16;
	mov.u32 	%r1995, %r16;
	mov.u32 	%r1996, %r16;
	mov.u32 	%r1997, %r16;
	mov.u32 	%r1998, %r16;
	mov.u32 	%r1999, %r16;
	mov.u32 	%r2000, %r16;
	mov.u32 	%r2001, %r16;
	mov.u32 	%r2002, %r16;
	mov.u32 	%r2003, %r16;
	mov.u32 	%r2004, %r16;
	mov.u32 	%r2005, %r16;
	mov.u32 	%r2006, %r16;
	mov.u32 	%r2007, %r16;
	mov.u32 	%r2008, %r16;
	mov.u32 	%r2009, %r16;
	@%p6 bra 	$L__BB0_13;
	shl.b32 	%r1257, %r1880, 7;
	add.s32 	%r446, %r1257, %r4;
	mov.b32 	%r1881, 0;
$L__BB0_11:
	shl.b32 	%r1258, %r1881, 7;
	and.b32  	%r1259, %r1258, 14336;
	shl.b32 	%r1260, %r1881, 4;
	and.b32  	%r1261, %r1260, 128;
	add.s32 	%r1262, %r9, %r1259;
	add.s32 	%r1263, %r1262, %r1261;
	shl.b32 	%r1264, %r1263, 1;
	add.s32 	%r1266, %r1236, 40960;
	add.s32 	%r1267, %r1266, %r1264;
	add.s32 	%r1268, %r7, %r1881;
	mad.lo.s32 	%r1269, %r1268, %r762, %r446;
	mul.wide.s32 	%rd151, %r1269, 2;
	add.s64 	%rd152, %rd1, %rd151;
	ld.global.u16 	%rs80, [%rd152];
	st.shared.u16 	[%r1267], %rs80;
	add.s32 	%r1270, %r1260, 16;
	and.b32  	%r1271, %r1270, 144;
	add.s32 	%r1272, %r1262, %r1271;
	shl.b32 	%r1273, %r1272, 1;
	add.s32 	%r1274, %r1266, %r1273;
	shl.b32 	%r1275, %r762, 1;
	cvt.u64.u32 	%rd153, %r1275;
	add.s64 	%rd154, %rd152, %rd153;
	ld.global.u16 	%rs81, [%rd154];
	st.shared.u16 	[%r1274], %rs81;
	add.s32 	%r1276, %r1260, 32;
	and.b32  	%r1277, %r1276, 160;
	add.s32 	%r1278, %r1262, %r1277;
	shl.b32 	%r1279, %r1278, 1;
	add.s32 	%r1280, %r1266, %r1279;
	add.s64 	%rd155, %rd154, %rd153;
	ld.global.u16 	%rs82, [%rd155];
	st.shared.u16 	[%r1280], %rs82;
	add.s64 	%rd156, %rd155, %rd153;
	ld.global.u16 	%rs83, [%rd156];
	st.shared.u16 	[%r1274+64], %rs83;
	add.s32 	%r1281, %r1260, 64;
	and.b32  	%r1282, %r1281, 192;
	add.s32 	%r1283, %r1262, %r1282;
	shl.b32 	%r1284, %r1283, 1;
	add.s32 	%r1285, %r1266, %r1284;
	add.s64 	%rd157, %rd156, %rd153;
	ld.global.u16 	%rs84, [%rd157];
	st.shared.u16 	[%r1285], %rs84;
	add.s64 	%rd158, %rd157, %rd153;
	ld.global.u16 	%rs85, [%rd158];
	st.shared.u16 	[%r1274+128], %rs85;
	add.s64 	%rd159, %rd158, %rd153;
	ld.global.u16 	%rs86, [%rd159];
	st.shared.u16 	[%r1280+128], %rs86;
	add.s64 	%rd160, %rd159, %rd153;
	ld.global.u16 	%rs87, [%rd160];
	st.shared.u16 	[%r1274+192], %rs87;
	add.s32 	%r1881, %r1881, 8;
	setp.ne.s32 	%p7, %r1881, 128;
	@%p7 bra 	$L__BB0_11;
	bar.sync 	0;
	add.s32 	%r1286, %r44, 40960;
	mov.b32 	%r1287, 16;
	wmma.load.c.sync.aligned.row.m16n16k16.shared.f16 	{%r2009, %r2008, %r2007, %r2006}, [%r1286], %r1287;
	add.s32 	%r1288, %r44, 41472;
	wmma.load.c.sync.aligned.row.m16n16k16.shared.f16 	{%r2005, %r2004, %r2003, %r2002}, [%r1288], %r1287;
	add.s32 	%r1289, %r44, 41984;
	wmma.load.c.sync.aligned.row.m16n16k16.shared.f16 	{%r2001, %r2000, %r1999, %r1998}, [%r1289], %r1287;
	add.s32 	%r1290, %r44, 42496;
	wmma.load.c.sync.aligned.row.m16n16k16.shared.f16 	{%r1997, %r1996, %r1995, %r1994}, [%r1290], %r1287;
	add.s32 	%r1291, %r44, 45056;
	wmma.load.c.sync.aligned.row.m16n16k16.shared.f16 	{%r1993, %r1992, %r1991, %r1990}, [%r1291], %r1287;
	add.s32 	%r1292, %r44, 45568;
	wmma.load.c.sync.aligned.row.m16n16k16.shared.f16 	{%r1989, %r1988, %r1987, %r1986}, [%r1292], %r1287;
	add.s32 	%r1293, %r44, 46080;
	wmma.load.c.sync.aligned.row.m16n16k16.shared.f16 	{%r1985, %r1984, %r1983, %r1982}, [%r1293], %r1287;
	add.s32 	%r1294, %r44, 46592;
	wmma.load.c.sync.aligned.row.m16n16k16.shared.f16 	{%r1981, %r1980, %r1979, %r1978}, [%r1294], %r1287;
	add.s32 	%r1295, %r44, 49152;
	wmma.load.c.sync.aligned.row.m16n16k16.shared.f16 	{%r1977, %r1976, %r1975, %r1974}, [%r1295], %r1287;
	add.s32 	%r1296, %r44, 49664;
	wmma.load.c.sync.aligned.row.m16n16k16.shared.f16 	{%r1973, %r1972, %r1971, %r1970}, [%r1296], %r1287;
	add.s32 	%r1297, %r44, 50176;
	wmma.load.c.sync.aligned.row.m16n16k16.shared.f16 	{%r1969, %r1968, %r1967, %r1966}, [%r1297], %r1287;
	add.s32 	%r1298, %r44, 50688;
	wmma.load.c.sync.aligned.row.m16n16k16.shared.f16 	{%r1965, %r1964, %r1963, %r1962}, [%r1298], %r1287;
	add.s32 	%r1299, %r44, 53248;
	wmma.load.c.sync.aligned.row.m16n16k16.shared.f16 	{%r1961, %r1960, %r1959, %r1958}, [%r1299], %r1287;
	add.s32 	%r1300, %r44, 53760;
	wmma.load.c.sync.aligned.row.m16n16k16.shared.f16 	{%r1957, %r1956, %r1955, %r1954}, [%r1300], %r1287;
	add.s32 	%r1301, %r44, 54272;
	wmma.load.c.sync.aligned.row.m16n16k16.shared.f16 	{%r1953, %r1952, %r1951, %r1950}, [%r1301], %r1287;
	add.s32 	%r1302, %r44, 54784;
	wmma.load.c.sync.aligned.row.m16n16k16.shared.f16 	{%r1949, %r1948, %r1947, %r1946}, [%r1302], %r1287;
$L__BB0_13:
	shl.b32 	%r577, %r1880, 7;
	add.s32 	%r1304, %r577, %r5;
	mul.lo.s32 	%r578, %r1304, %r760;
	add.s32 	%r1305, %r1304, 4;
	mul.lo.s32 	%r579, %r1305, %r760;
	add.s32 	%r1306, %r1304, 8;
	mul.lo.s32 	%r580, %r1306, %r760;
	add.s32 	%r1307, %r1304, 12;
	mul.lo.s32 	%r581, %r1307, %r760;
	add.s32 	%r1308, %r1304, 16;
	mul.lo.s32 	%r582, %r1308, %r760;
	add.s32 	%r1309, %r1304, 20;
	mul.lo.s32 	%r583, %r1309, %r760;
	add.s32 	%r1310, %r1304, 24;
	mul.lo.s32 	%r584, %r1310, %r760;
	add.s32 	%r1311, %r1304, 28;
	mul.lo.s32 	%r585, %r1311, %r760;
	add.s32 	%r1312, %r1304, 32;
	mul.lo.s32 	%r586, %r1312, %r760;
	add.s32 	%r1313, %r1304, 36;
	mul.lo.s32 	%r587, %r1313, %r760;
	add.s32 	%r1314, %r1304, 40;
	mul.lo.s32 	%r588, %r1314, %r760;
	add.s32 	%r1315, %r1304, 44;
	mul.lo.s32 	%r589, %r1315, %r760;
	add.s32 	%r1316, %r1304, 48;
	mul.lo.s32 	%r590, %r1316, %r760;
	add.s32 	%r1317, %r1304, 52;
	mul.lo.s32 	%r591, %r1317, %r760;
	add.s32 	%r1318, %r1304, 56;
	mul.lo.s32 	%r592, %r1318, %r760;
	add.s32 	%r1319, %r1304, 60;
	mul.lo.s32 	%r593, %r1319, %r760;
	add.s32 	%r1320, %r1304, 64;
	mul.lo.s32 	%r594, %r1320, %r760;
	add.s32 	%r1321, %r1304, 68;
	mul.lo.s32 	%r595, %r1321, %r760;
	add.s32 	%r1322, %r1304, 72;
	mul.lo.s32 	%r596, %r1322, %r760;
	add.s32 	%r1323, %r1304, 76;
	mul.lo.s32 	%r597, %r1323, %r760;
	add.s32 	%r1324, %r1304, 80;
	mul.lo.s32 	%r598, %r1324, %r760;
	add.s32 	%r1325, %r1304, 84;
	mul.lo.s32 	%r599, %r1325, %r760;
	add.s32 	%r1326, %r1304, 88;
	mul.lo.s32 	%r600, %r1326, %r760;
	add.s32 	%r1327, %r1304, 92;
	mul.lo.s32 	%r601, %r1327, %r760;
	add.s32 	%r1328, %r1304, 96;
	mul.lo.s32 	%r602, %r1328, %r760;
	add.s32 	%r1329, %r1304, 100;
	mul.lo.s32 	%r603, %r1329, %r760;
	add.s32 	%r1330, %r1304, 104;
	mul.lo.s32 	%r604, %r1330, %r760;
	add.s32 	%r1331, %r1304, 108;
	mul.lo.s32 	%r605, %r1331, %r760;
	add.s32 	%r1332, %r1304, 112;
	mul.lo.s32 	%r606, %r1332, %r760;
	add.s32 	%r1333, %r1304, 116;
	mul.lo.s32 	%r607, %r1333, %r760;
	add.s32 	%r1334, %r1304, 120;
	mul.lo.s32 	%r608, %r1334, %r760;
	add.s32 	%r1335, %r1304, 124;
	mul.lo.s32 	%r609, %r1335, %r760;
	mov.b32 	%r2010, 0;
$L__BB0_14:
	shl.b32 	%r1336, %r2010, 5;
	add.s32 	%r1337, %r442, %r1336;
	add.s32 	%r1338, %r1337, %r578;
	mul.wide.s32 	%rd161, %r1338, 2;
	add.s64 	%rd162, %rd2, %rd161;
	ld.global.u16 	%rs88, [%rd162];
	st.shared.u16 	[%r17+32768], %rs88;
	add.s32 	%r1339, %r1337, %r579;
	mul.wide.s32 	%rd163, %r1339, 2;
	add.s64 	%rd164, %rd2, %rd163;
	ld.global.u16 	%rs89, [%rd164];
	st.shared.u16 	[%r18+32768], %rs89;
	add.s32 	%r1340, %r1337, %r580;
	mul.wide.s32 	%rd165, %r1340, 2;
	add.s64 	%rd166, %rd2, %rd165;
	ld.global.u16 	%rs90, [%rd166];
	st.shared.u16 	[%r19+32768], %rs90;
	add.s32 	%r1341, %r1337, %r581;
	mul.wide.s32 	%rd167, %r1341, 2;
	add.s64 	%rd168, %rd2, %rd167;
	ld.global.u16 	%rs91, [%rd168];
	st.shared.u16 	[%r20+32768], %rs91;
	add.s32 	%r1342, %r1337, %r582;
	mul.wide.s32 	%rd169, %r1342, 2;
	add.s64 	%rd170, %rd2, %rd169;
	ld.global.u16 	%rs92, [%rd170];
	st.shared.u16 	[%r17+33792], %rs92;
	add.s32 	%r1343, %r1337, %r583;
	mul.wide.s32 	%rd171, %r1343, 2;
	add.s64 	%rd172, %rd2, %rd171;
	ld.global.u16 	%rs93, [%rd172];
	st.shared.u16 	[%r21+32768], %rs93;
	add.s32 	%r1344, %r1337, %r584;
	mul.wide.s32 	%rd173, %r1344, 2;
	add.s64 	%rd174, %rd2, %rd173;
	ld.global.u16 	%rs94, [%rd174];
	st.shared.u16 	[%r22+32768], %rs94;
	add.s32 	%r1345, %r1337, %r585;
	mul.wide.s32 	%rd175, %r1345, 2;
	add.s64 	%rd176, %rd2, %rd175;
	ld.global.u16 	%rs95, [%rd176];
	st.shared.u16 	[%r23+32768], %rs95;
	add.s32 	%r1346, %r1337, %r586;
	mul.wide.s32 	%rd177, %r1346, 2;
	add.s64 	%rd178, %rd2, %rd177;
	ld.global.u16 	%rs96, [%rd178];
	st.shared.u16 	[%r17+34816], %rs96;
	add.s32 	%r1347, %r1337, %r587;
	mul.wide.s32 	%rd179, %r1347, 2;
	add.s64 	%rd180, %rd2, %rd179;
	ld.global.u16 	%rs97, [%rd180];
	st.shared.u16 	[%r24+32768], %rs97;
	add.s32 	%r1348, %r1337, %r588;
	mul.wide.s32 	%rd181, %r1348, 2;
	add.s64 	%rd182, %rd2, %rd181;
	ld.global.u16 	%rs98, [%rd182];
	st.shared.u16 	[%r25+32768], %rs98;
	add.s32 	%r1349, %r1337, %r589;
	mul.wide.s32 	%rd183, %r1349, 2;
	add.s64 	%rd184, %rd2, %rd183;
	ld.global.u16 	%rs99, [%rd184];
	st.shared.u16 	[%r26+32768], %rs99;
	add.s32 	%r1350, %r1337, %r590;
	mul.wide.s32 	%rd185, %r1350, 2;
	add.s64 	%rd186, %rd2, %rd185;
	ld.global.u16 	%rs100, [%rd186];
	st.shared.u16 	[%r17+35840], %rs100;
	add.s32 	%r1351, %r1337, %r591;
	mul.wide.s32 	%rd187, %r1351, 2;
	add.s64 	%rd188, %rd2, %rd187;
	ld.global.u16 	%rs101, [%rd188];
	st.shared.u16 	[%r27+32768], %rs101;
	add.s32 	%r1352, %r1337, %r592;
	mul.wide.s32 	%rd189, %r1352, 2;
	add.s64 	%rd190, %rd2, %rd189;
	ld.global.u16 	%rs102, [%rd190];
	st.shared.u16 	[%r28+32768], %rs102;
	add.s32 	%r1353, %r1337, %r593;
	mul.wide.s32 	%rd191, %r1353, 2;
	add.s64 	%rd192, %rd2, %rd191;
	ld.global.u16 	%rs103, [%rd192];
	st.shared.u16 	[%r29+32768], %rs103;
	add.s32 	%r1354, %r1337, %r594;
	mul.wide.s32 	%rd193, %r1354, 2;
	add.s64 	%rd194, %rd2, %rd193;
	ld.global.u16 	%rs104, [%rd194];
	st.shared.u16 	[%r17+36864], %rs104;
	add.s32 	%r1355, %r1337, %r595;
	mul.wide.s32 	%rd195, %r1355, 2;
	add.s64 	%rd196, %rd2, %rd195;
	ld.global.u16 	%rs105, [%rd196];
	st.shared.u16 	[%r30+32768], %rs105;
	add.s32 	%r1356, %r1337, %r596;
	mul.wide.s32 	%rd197, %r1356, 2;
	add.s64 	%rd198, %rd2, %rd197;
	ld.global.u16 	%rs106, [%rd198];
	st.shared.u16 	[%r31+32768], %rs106;
	add.s32 	%r1357, %r1337, %r597;
	mul.wide.s32 	%rd199, %r1357, 2;
	add.s64 	%rd200, %rd2, %rd199;
	ld.global.u16 	%rs107, [%rd200];
	st.shared.u16 	[%r32+32768], %rs107;
	add.s32 	%r1358, %r1337, %r598;
	mul.wide.s32 	%rd201, %r1358, 2;
	add.s64 	%rd202, %rd2, %rd201;
	ld.global.u16 	%rs108, [%rd202];
	st.shared.u16 	[%r17+37888], %rs108;
	add.s32 	%r1359, %r1337, %r599;
	mul.wide.s32 	%rd203, %r1359, 2;
	add.s64 	%rd204, %rd2, %rd203;
	ld.global.u16 	%rs109, [%rd204];
	st.shared.u16 	[%r33+32768], %rs109;
	add.s32 	%r1360, %r1337, %r600;
	mul.wide.s32 	%rd205, %r1360, 2;
	add.s64 	%rd206, %rd2, %rd205;
	ld.global.u16 	%rs110, [%rd206];
	st.shared.u16 	[%r34+32768], %rs110;
	add.s32 	%r1361, %r1337, %r601;
	mul.wide.s32 	%rd207, %r1361, 2;
	add.s64 	%rd208, %rd2, %rd207;
	ld.global.u16 	%rs111, [%rd208];
	st.shared.u16 	[%r35+32768], %rs111;
	add.s32 	%r1362, %r1337, %r602;
	mul.wide.s32 	%rd209, %r1362, 2;
	add.s64 	%rd210, %rd2, %rd209;
	ld.global.u16 	%rs112, [%rd210];
	st.shared.u16 	[%r17+38912], %rs112;
	add.s32 	%r1363, %r1337, %r603;
	mul.wide.s32 	%rd211, %r1363, 2;
	add.s64 	%rd212, %rd2, %rd211;
	ld.global.u16 	%rs113, [%rd212];
	st.shared.u16 	[%r36+32768], %rs113;
	add.s32 	%r1364, %r1337, %r604;
	mul.wide.s32 	%rd213, %r1364, 2;
	add.s64 	%rd214, %rd2, %rd213;
	ld.global.u16 	%rs114, [%rd214];
	st.shared.u16 	[%r37+32768], %rs114;
	add.s32 	%r1365, %r1337, %r605;
	mul.wide.s32 	%rd215, %r1365, 2;
	add.s64 	%rd216, %rd2, %rd215;
	ld.global.u16 	%rs115, [%rd216];
	st.shared.u16 	[%r38+32768], %rs115;
	add.s32 	%r1366, %r1337, %r606;
	mul.wide.s32 	%rd217, %r1366, 2;
	add.s64 	%rd218, %rd2, %rd217;
	ld.global.u16 	%rs116, [%rd218];
	st.shared.u16 	[%r17+39936], %rs116;
	add.s32 	%r1367, %r1337, %r607;
	mul.wide.s32 	%rd219, %r1367, 2;
	add.s64 	%rd220, %rd2, %rd219;
	ld.global.u16 	%rs117, [%rd220];
	st.shared.u16 	[%r39+32768], %rs117;
	add.s32 	%r1368, %r1337, %r608;
	mul.wide.s32 	%rd221, %r1368, 2;
	add.s64 	%rd222, %rd2, %rd221;
	ld.global.u16 	%rs118, [%rd222];
	st.shared.u16 	[%r40+32768], %rs118;
	add.s32 	%r1369, %r1337, %r609;
	mul.wide.s32 	%rd223, %r1369, 2;
	add.s64 	%rd224, %rd2, %rd223;
	ld.global.u16 	%rs119, [%rd224];
	st.shared.u16 	[%r41+32768], %rs119;
	bar.sync 	0;
	shl.b32 	%r1370, %r2010, 9;
	add.s32 	%r1371, %r1370, %r8;
	shl.b32 	%r1372, %r1371, 1;
	add.s32 	%r1374, %r1236, %r1372;
	mov.b32 	%r1375, 16;
	wmma.load.a.sync.aligned.row.m16n16k16.shared.f16 	{%r1376, %r1377, %r1378, %r1379, %r1380, %r1381, %r1382, %r1383}, [%r1374], %r1375;
	add.s32 	%r1384, %r1374, 4096;
	wmma.load.a.sync.aligned.row.m16n16k16.shared.f16 	{%r1385, %r1386, %r1387, %r1388, %r1389, %r1390, %r1391, %r1392}, [%r1384], %r1375;
	add.s32 	%r1393, %r1374, 8192;
	wmma.load.a.sync.aligned.row.m16n16k16.shared.f16 	{%r1394, %r1395, %r1396, %r1397, %r1398, %r1399, %r1400, %r1401}, [%r1393], %r1375;
	add.s32 	%r1402, %r1374, 12288;
	wmma.load.a.sync.aligned.row.m16n16k16.shared.f16 	{%r1403, %r1404, %r1405, %r1406, %r1407, %r1408, %r1409, %r1410}, [%r1402], %r1375;
	wmma.load.b.sync.aligned.col.m16n16k16.shared.f16 	{%r1411, %r1412, %r1413, %r1414, %r1415, %r1416, %r1417, %r1418}, [%r45], %r1375;
	wmma.load.b.sync.aligned.col.m16n16k16.shared.f16 	{%r1419, %r1420, %r1421, %r1422, %r1423, %r1424, %r1425, %r1426}, [%r46], %r1375;
	wmma.load.b.sync.aligned.col.m16n16k16.shared.f16 	{%r1427, %r1428, %r1429, %r1430, %r1431, %r1432, %r1433, %r1434}, [%r47], %r1375;
	wmma.load.b.sync.aligned.col.m16n16k16.shared.f16 	{%r1435, %r1436, %r1437, %r1438, %r1439, %r1440, %r1441, %r1442}, [%r48], %r1375;
	wmma.mma.sync.aligned.row.col.m16n16k16.f16.f16 {%r1443, %r1444, %r1445, %r1446}, {%r1376, %r1377, %r1378, %r1379, %r1380, %r1381, %r1382, %r1383}, {%r1411, %r1412, %r1413, %r1414, %r1415, %r1416, %r1417, %r1418}, {%r2009, %r2008, %r2007, %r2006};
	wmma.mma.sync.aligned.row.col.m16n16k16.f16.f16 {%r1447, %r1448, %r1449, %r1450}, {%r1376, %r1377, %r1378, %r1379, %r1380, %r1381, %r1382, %r1383}, {%r1419, %r1420, %r1421, %r1422, %r1423, %r1424, %r1425, %r1426}, {%r2005, %r2004, %r2003, %r2002};
	wmma.mma.sync.aligned.row.col.m16n16k16.f16.f16 {%r1451, %r1452, %r1453, %r1454}, {%r1376, %r1377, %r1378, %r1379, %r1380, %r1381, %r1382, %r1383}, {%r1427, %r1428, %r1429, %r1430, %r1431, %r1432, %r1433, %r1434}, {%r2001, %r2000, %r1999, %r1998};
	wmma.mma.sync.aligned.row.col.m16n16k16.f16.f16 {%r1455, %r1456, %r1457, %r1458}, {%r1376, %r1377, %r1378, %r1379, %r1380, %r1381, %r1382, %r1383}, {%r1435, %r1436, %r1437, %r1438, %r1439, %r1440, %r1441, %r1442}, {%r1997, %r1996, %r1995, %r1994};
	wmma.mma.sync.aligned.row.col.m16n16k16.f16.f16 {%r1459, %r1460, %r1461, %r1462}, {%r1385, %r1386, %r1387, %r1388, %r1389, %r1390, %r1391, %r1392}, {%r1411, %r1412, %r1413, %r1414, %r1415, %r1416, %r1417, %r1418}, {%r1993, %r1992, %r1991, %r1990};
	wmma.mma.sync.aligned.row.col.m16n16k16.f16.f16 {%r1463, %r1464, %r1465, %r1466}, {%r1385, %r1386, %r1387, %r1388, %r1389, %r1390, %r1391, %r1392}, {%r1419, %r1420, %r1421, %r1422, %r1423, %r1424, %r1425, %r1426}, {%r1989, %r1988, %r1987, %r1986};
	wmma.mma.sync.aligned.row.col.m16n16k16.f16.f16 {%r1467, %r1468, %r1469, %r1470}, {%r1385, %r1386, %r1387, %r1388, %r1389, %r1390, %r1391, %r1392}, {%r1427, %r1428, %r1429, %r1430, %r1431, %r1432, %r1433, %r1434}, {%r1985, %r1984, %r1983, %r1982};
	wmma.mma.sync.aligned.row.col.m16n16k16.f16.f16 {%r1471, %r1472, %r1473, %r1474}, {%r1385, %r1386, %r1387, %r1388, %r1389, %r1390, %r1391, %r1392}, {%r1435, %r1436, %r1437, %r1438, %r1439, %r1440, %r1441, %r1442}, {%r1981, %r1980, %r1979, %r1978};
	wmma.mma.sync.aligned.row.col.m16n16k16.f16.f16 {%r1475, %r1476, %r1477, %r1478}, {%r1394, %r1395, %r1396, %r1397, %r1398, %r1399, %r1400, %r1401}, {%r1411, %r1412, %r1413, %r1414, %r1415, %r1416, %r1417, %r1418}, {%r1977, %r1976, %r1975, %r1974};
	wmma.mma.sync.aligned.row.col.m16n16k16.f16.f16 {%r1479, %r1480, %r1481, %r1482}, {%r1394, %r1395, %r1396, %r1397, %r1398, %r1399, %r1400, %r1401}, {%r1419, %r1420, %r1421, %r1422, %r1423, %r1424, %r1425, %r1426}, {%r1973, %r1972, %r1971, %r1970};
	wmma.mma.sync.aligned.row.col.m16n16k16.f16.f16 {%r1483, %r1484, %r1485, %r1486}, {%r1394, %r1395, %r1396, %r1397, %r1398, %r1399, %r1400, %r1401}, {%r1427, %r1428, %r1429, %r1430, %r1431, %r1432, %r1433, %r1434}, {%r1969, %r1968, %r1967, %r1966};
	wmma.mma.sync.aligned.row.col.m16n16k16.f16.f16 {%r1487, %r1488, %r1489, %r1490}, {%r1394, %r1395, %r1396, %r1397, %r1398, %r1399, %r1400, %r1401}, {%r1435, %r1436, %r1437, %r1438, %r1439, %r1440, %r1441, %r1442}, {%r1965, %r1964, %r1963, %r1962};
	wmma.mma.sync.aligned.row.col.m16n16k16.f16.f16 {%r1491, %r1492, %r1493, %r1494}, {%r1403, %r1404, %r1405, %r1406, %r1407, %r1408, %r1409, %r1410}, {%r1411, %r1412, %r1413, %r1414, %r1415, %r1416, %r1417, %r1418}, {%r1961, %r1960, %r1959, %r1958};
	wmma.mma.sync.aligned.row.col.m16n16k16.f16.f16 {%r1495, %r1496, %r1497, %r1498}, {%r1403, %r1404, %r1405, %r1406, %r1407, %r1408, %r1409, %r1410}, {%r1419, %r1420, %r1421, %r1422, %r1423, %r1424, %r1425, %r1426}, {%r1957, %r1956, %r1955, %r1954};
	wmma.mma.sync.aligned.row.col.m16n16k16.f16.f16 {%r1499, %r1500, %r1501, %r1502}, {%r1403, %r1404, %r1405, %r1406, %r1407, %r1408, %r1409, %r1410}, {%r1427, %r1428, %r1429, %r1430, %r1431, %r1432, %r1433, %r1434}, {%r1953, %r1952, %r1951, %r1950};
	wmma.mma.sync.aligned.row.col.m16n16k16.f16.f16 {%r1503, %r1504, %r1505, %r1506}, {%r1403, %r1404, %r1405, %r1406, %r1407, %r1408, %r1409, %r1410}, {%r1435, %r1436, %r1437, %r1438, %r1439, %r1440, %r1441, %r1442}, {%r1949, %r1948, %r1947, %r1946};
	add.s32 	%r1507, %r1374, 512;
	wmma.load.a.sync.aligned.row.m16n16k16.shared.f16 	{%r1508, %r1509, %r1510, %r1511, %r1512, %r1513, %r1514, %r1515}, [%r1507], %r1375;
	add.s32 	%r1516, %r1374, 4608;
	wmma.load.a.sync.aligned.row.m16n16k16.shared.f16 	{%r1517, %r1518, %r1519, %r1520, %r1521, %r1522, %r1523, %r1524}, [%r1516], %r1375;
	add.s32 	%r1525, %r1374, 8704;
	wmma.load.a.sync.aligned.row.m16n16k16.shared.f16 	{%r1526, %r1527, %r1528, %r1529, %r1530, %r1531, %r1532, %r1533}, [%r1525], %r1375;
	add.s32 	%r1534, %r1374, 12800;
	wmma.load.a.sync.aligned.row.m16n16k16.shared.f16 	{%r1535, %r1536, %r1537, %r1538, %r1539, %r1540, %r1541, %r1542}, [%r1534], %r1375;
	wmma.load.b.sync.aligned.col.m16n16k16.shared.f16 	{%r1543, %r1544, %r1545, %r1546, %r1547, %r1548, %r1549, %r1550}, [%r49], %r1375;
	wmma.load.b.sync.aligned.col.m16n16k16.shared.f16 	{%r1551, %r1552, %r1553, %r1554, %r1555, %r1556, %r1557, %r1558}, [%r50], %r1375;
	wmma.load.b.sync.aligned.col.m16n16k16.shared.f16 	{%r1559, %r1560, %r1561, %r1562, %r1563, %r1564, %r1565, %r1566}, [%r51], %r1375;
	wmma.load.b.sync.aligned.col.m16n16k16.shared.f16 	{%r1567, %r1568, %r1569, %r1570, %r1571, %r1572, %r1573, %r1574}, [%r52], %r1375;
	wmma.mma.sync.aligned.row.col.m16n16k16.f16.f16 {%r2009, %r2008, %r2007, %r2006}, {%r1508, %r1509, %r1510, %r1511, %r1512, %r1513, %r1514, %r1515}, {%r1543, %r1544, %r1545, %r1546, %r1547, %r1548, %r1549, %r1550}, {%r1443, %r1444, %r1445, %r1446};
	wmma.mma.sync.aligned.row.col.m16n16k16.f16.f16 {%r2005, %r2004, %r2003, %r2002}, {%r1508, %r1509, %r1510, %r1511, %r1512, %r1513, %r1514, %r1515}, {%r1551, %r1552, %r1553, %r1554, %r1555, %r1556, %r1557, %r1558}, {%r1447, %r1448, %r1449, %r1450};
	wmma.mma.sync.aligned.row.col.m16n16k16.f16.f16 {%r2001, %r2000, %r1999, %r1998}, {%r1508, %r1509, %r1510, %r1511, %r1512, %r1513, %r1514, %r1515}, {%r1559, %r1560, %r1561, %r1562, %r1563, %r1564, %r1565, %r1566}, {%r1451, %r1452, %r1453, %r1454};
	wmma.mma.sync.aligned.row.col.m16n16k16.f16.f16 {%r1997, %r1996, %r1995, %r1994}, {%r1508, %r1509, %r1510, %r1511, %r1512, %r1513, %r1514, %r1515}, {%r1567, %r1568, %r1569, %r1570, %r1571, %r1572, %r1573, %r1574}, {%r1455, %r1456, %r1457, %r1458};
	wmma.mma.sync.aligned.row.col.m16n16k16.f16.f16 {%r1993, %r1992, %r1991, %r1990}, {%r1517, %r1518, %r1519, %r1520, %r1521, %r1522, %r1523, %r1524}, {%r1543, %r1544, %r1545, %r1546, %r1547, %r1548, %r1549, %r1550}, {%r1459, %r1460, %r1461, %r1462};
	wmma.mma.sync.aligned.row.col.m16n16k16.f16.f16 {%r1989, %r1988, %r1987, %r1986}, {%r1517, %r1518, %r1519, %r1520, %r1521, %r1522, %r1523, %r1524}, {%r1551, %r1552, %r1553, %r1554, %r1555, %r1556, %r1557, %r1558}, {%r1463, %r1464, %r1465, %r1466};
	wmma.mma.sync.aligned.row.col.m16n16k16.f16.f16 {%r1985, %r1984, %r1983, %r1982}, {%r1517, %r1518, %r1519, %r1520, %r1521, %r1522, %r1523, %r1524}, {%r1559, %r1560, %r1561, %r1562, %r1563, %r1564, %r1565, %r1566}, {%r1467, %r1468, %r1469, %r1470};
	wmma.mma.sync.aligned.row.col.m16n16k16.f16.f16 {%r1981, %r1980, %r1979, %r1978}, {%r1517, %r1518, %r1519, %r1520, %r1521, %r1522, %r1523, %r1524}, {%r1567, %r1568, %r1569, %r1570, %r1571, %r1572, %r1573, %r1574}, {%r1471, %r1472, %r1473, %r1474};
	wmma.mma.sync.aligned.row.col.m16n16k16.f16.f16 {%r1977, %r1976, %r1975, %r1974}, {%r1526, %r1527, %r1528, %r1529, %r1530, %r1531, %r1532, %r1533}, {%r1543, %r1544, %r1545, %r1546, %r1547, %r1548, %r1549, %r1550}, {%r1475, %r1476, %r1477, %r1478};
	wmma.mma.sync.aligned.row.col.m16n16k16.f16.f16 {%r1973, %r1972, %r1971, %r1970}, {%r1526, %r1527, %r1528, %r1529, %r1530, %r1531, %r1532, %r1533}, {%r1551, %r1552, %r1553, %r1554, %r1555, %r1556, %r1557, %r1558}, {%r1479, %r1480, %r1481, %r1482};
	wmma.mma.sync.aligned.row.col.m16n16k16.f16.f16 {%r1969, %r1968, %r1967, %r1966}, {%r1526, %r1527, %r1528, %r1529, %r1530, %r1531, %r1532, %r1533}, {%r1559, %r1560, %r1561, %r1562, %r1563, %r1564, %r1565, %r1566}, {%r1483, %r1484, %r1485, %r1486};
	wmma.mma.sync.aligned.row.col.m16n16k16.f16.f16 {%r1965, %r1964, %r1963, %r1962}, {%r1526, %r1527, %r1528, %r1529, %r1530, %r1531, %r1532, %r1533}, {%r1567, %r1568, %r1569, %r1570, %r1571, %r1572, %r1573, %r1574}, {%r1487, %r1488, %r1489, %r1490};
	wmma.mma.sync.aligned.row.col.m16n16k16.f16.f16 {%r1961, %r1960, %r1959, %r1958}, {%r1535, %r1536, %r1537, %r1538, %r1539, %r1540, %r1541, %r1542}, {%r1543, %r1544, %r1545, %r1546, %r1547, %r1548, %r1549, %r1550}, {%r1491, %r1492, %r1493, %r1494};
	wmma.mma.sync.aligned.row.col.m16n16k16.f16.f16 {%r1957, %r1956, %r1955, %r1954}, {%r1535, %r1536, %r1537, %r1538, %r1539, %r1540, %r1541, %r1542}, {%r1551, %r1552, %r1553, %r1554, %r1555, %r1556, %r1557, %r1558}, {%r1495, %r1496, %r1497, %r1498};
	wmma.mma.sync.aligned.row.col.m16n16k16.f16.f16 {%r1953, %r1952, %r1951, %r1950}, {%r1535, %r1536, %r1537, %r1538, %r1539, %r1540, %r1541, %r1542}, {%r1559, %r1560, %r1561, %r1562, %r1563, %r1564, %r1565, %r1566}, {%r1499, %r1500, %r1501, %r1502};
	wmma.mma.sync.aligned.row.col.m16n16k16.f16.f16 {%r1949, %r1948, %r1947, %r1946}, {%r1535, %r1536, %r1537, %r1538, %r1539, %r1540, %r1541, %r1542}, {%r1567, %r1568, %r1569, %r1570, %r1571, %r1572, %r1573, %r1574}, {%r1503, %r1504, %r1505, %r1506};
	add.s32 	%r2010, %r2010, 1;
	setp.ne.s32 	%p8, %r2010, 4;
	@%p8 bra 	$L__BB0_14;
	setp.lt.u32 	%p9, %r2, 2;
	add.s32 	%r1575, %r44, 40960;
	mov.b32 	%r1576, 16;
	wmma.store.d.sync.aligned.row.m16n16k16.shared.f16 	[%r1575], {%r2009, %r2008, %r2007, %r2006}, %r1576;
	add.s32 	%r1577, %r44, 41472;
	wmma.store.d.sync.aligned.row.m16n16k16.shared.f16 	[%r1577], {%r2005, %r2004, %r2003, %r2002}, %r1576;
	add.s32 	%r1578, %r44, 41984;
	wmma.store.d.sync.aligned.row.m16n16k16.shared.f16 	[%r1578], {%r2001, %r2000, %r1999, %r1998}, %r1576;
	add.s32 	%r1579, %r44, 42496;
	wmma.store.d.sync.aligned.row.m16n16k16.shared.f16 	[%r1579], {%r1997, %r1996, %r1995, %r1994}, %r1576;
	add.s32 	%r1580, %r44, 45056;
	wmma.store.d.sync.aligned.row.m16n16k16.shared.f16 	[%r1580], {%r1993, %r1992, %r1991, %r1990}, %r1576;
	add.s32 	%r1581, %r44, 45568;
	wmma.store.d.sync.aligned.row.m16n16k16.shared.f16 	[%r1581], {%r1989, %r1988, %r1987, %r1986}, %r1576;
	add.s32 	%r1582, %r44, 46080;
	wmma.store.d.sync.aligned.row.m16n16k16.shared.f16 	[%r1582], {%r1985, %r1984, %r1983, %r1982}, %r1576;
	add.s32 	%r1583, %r44, 46592;
	wmma.store.d.sync.aligned.row.m16n16k16.shared.f16 	[%r1583], {%r1981, %r1980, %r1979, %r1978}, %r1576;
	add.s32 	%r1584, %r44, 49152;
	wmma.store.d.sync.aligned.row.m16n16k16.shared.f16 	[%r1584], {%r1977, %r1976, %r1975, %r1974}, %r1576;
	add.s32 	%r1585, %r44, 49664;
	wmma.store.d.sync.aligned.row.m16n16k16.shared.f16 	[%r1585], {%r1973, %r1972, %r1971, %r1970}, %r1576;
	add.s32 	%r1586, %r44, 50176;
	wmma.store.d.sync.aligned.row.m16n16k16.shared.f16 	[%r1586], {%r1969, %r1968, %r1967, %r1966}, %r1576;
	add.s32 	%r1587, %r44, 50688;
	wmma.store.d.sync.aligned.row.m16n16k16.shared.f16 	[%r1587], {%r1965, %r1964, %r1963, %r1962}, %r1576;
	add.s32 	%r1588, %r44, 53248;
	wmma.store.d.sync.aligned.row.m16n16k16.shared.f16 	[%r1588], {%r1961, %r1960, %r1959, %r1958}, %r1576;
	add.s32 	%r1589, %r44, 53760;
	wmma.store.d.sync.aligned.row.m16n16k16.shared.f16 	[%r1589], {%r1957, %r1956, %r1955, %r1954}, %r1576;
	add.s32 	%r1590, %r44, 54272;
	wmma.store.d.sync.aligned.row.m16n16k16.shared.f16 	[%r1590], {%r1953, %r1952, %r1951, %r1950}, %r1576;
	add.s32 	%r1591, %r44, 54784;
	wmma.store.d.sync.aligned.row.m16n16k16.shared.f16 	[%r1591], {%r1949, %r1948, %r1947, %r1946}, %r1576;
	@%p9 bra 	$L__BB0_26;
	setp.eq.s32 	%p10, %r11, 0;
	barrier.cluster.arrive;
	barrier.cluster.wait;
	div.u32 	%r740, 16384, %r2;
	barrier.cluster.arrive;
	barrier.cluster.wait;
	@%p10 bra 	$L__BB0_26;
	div.u32 	%r741, 32768, %r2;
	shr.u32 	%r742, %r740, 1;
	mul.lo.s32 	%r1593, %r740, %r1;
	shl.b32 	%r1594, %r1593, 1;
	add.s32 	%r1596, %r1236, %r1594;
	add.s32 	%r743, %r1596, 40960;
	mov.b32 	%r2011, 0;
$L__BB0_18:
	setp.ne.s32 	%p11, %r12, 0;
	@%p11 bra 	$L__BB0_20;
	mov.u32 	%r1597, _ZZ10reduce_dsmP6__halfS0_E7barrier;
	mov.b32 	%r1598, 1;
	// begin inline asm
	mbarrier.init.shared::cta.b64 [%r1597], %r1598;
	// end inline asm
	// begin inline asm
	mbarrier.arrive.expect_tx.shared::cta.b64 _, [%r1597], %r741;
	// end inline asm
$L__BB0_20:
	setp.ne.s32 	%p12, %r12, 0;
	barrier.cluster.arrive;
	barrier.cluster.wait;
	@%p12 bra 	$L__BB0_22;
	add.s32 	%r1611, %r1, %r2011;
	add.s32 	%r1612, %r1611, 1;
	rem.u32 	%r1613, %r1612, %r2;
	mul.lo.s32 	%r1614, %r1613, %r740;
	shl.b32 	%r1615, %r1614, 1;
	add.s32 	%r1616, %r1236, %r1615;
	add.s32 	%r1608, %r1616, 40960;
	add.s32 	%r1617, %r13, %r2011;
	rem.u32 	%r1606, %r1617, %r2;
	// begin inline asm
	mapa.shared::cluster.u32 %r1601, %r1236, %r1606;

	// end inline asm
	mov.u32 	%r1605, _ZZ10reduce_dsmP6__halfS0_E7barrier;
	// begin inline asm
	mapa.shared::cluster.u32 %r1604, %r1605, %r1606;

	// end inline asm
	// begin inline asm
	cp.async.bulk.shared::cluster.shared::cta.mbarrier::complete_tx::bytes [%r1601], [%r1608], %r741, [%r1604];
	// end inline asm
$L__BB0_22:
	setp.ge.u32 	%p13, %r14, %r742;
	mov.u32 	%r1618, _ZZ10reduce_dsmP6__halfS0_E7barrier;
	mov.b32 	%r1619, 0;
	// begin inline asm
	{
.reg .pred                P1;
LAB_WAIT:
mbarrier.try_wait.parity.shared::cta.b64 P1, [%r1618], %r1619;
@P1                       bra.uni DONE;
bra.uni                   LAB_WAIT;
DONE:
}

	// end inline asm
	@%p13 bra 	$L__BB0_25;
	mov.u32 	%r2012, %r14;
$L__BB0_24:
	shl.b32 	%r1623, %r2012, 2;
	add.s32 	%r1625, %r1236, %r1623;
	ld.shared.u32 	%r1622, [%r1625];
	add.s32 	%r1626, %r743, %r1623;
	ld.shared.u32 	%r1621, [%r1626];
	// begin inline asm
	{add.f16x2 %r1620,%r1621,%r1622;
}
	// end inline asm
	st.shared.u32 	[%r1626], %r1620;
	add.s32 	%r2012, %r2012, %r15;
	setp.lt.u32 	%p14, %r2012, %r742;
	@%p14 bra 	$L__BB0_24;
$L__BB0_25:
	bar.sync 	0;
	add.s32 	%r2011, %r2011, 1;
	setp.ne.s32 	%p15, %r2011, %r11;
	@%p15 bra 	$L__BB0_18;
$L__BB0_26:
	setp.gt.u32 	%p16, %r2, 128;
	div.u32 	%r748, 128, %r2;
	@%p16 bra 	$L__BB0_34;
	mad.lo.s32 	%r749, %r748, %r1, %r7;
	add.s32 	%r750, %r577, %r4;
	div.u32 	%r1628, 16384, %r2;
	mad.lo.s32 	%r751, %r1628, %r1, %r9;
	add.s32 	%r1629, %r748, -1;
	and.b32  	%r752, %r748, 3;
	setp.lt.u32 	%p17, %r1629, 3;
	mov.b32 	%r2014, 0;
	@%p17 bra 	$L__BB0_30;
	and.b32  	%r2014, %r748, 252;
	mov.b32 	%r2013, 0;
$L__BB0_29:
	add.s32 	%r1631, %r2013, %r749;
	mad.lo.s32 	%r1632, %r1631, %r762, %r750;
	mul.wide.s32 	%rd225, %r1632, 2;
	add.s64 	%rd226, %rd1, %rd225;
	shl.b32 	%r1633, %r2013, 7;
	and.b32  	%r1634, %r1633, 2147481600;
	shl.b32 	%r1635, %r2013, 4;
	and.b32  	%r1636, %r1635, 192;
	add.s32 	%r1637, %r751, %r1634;
	add.s32 	%r1638, %r1637, %r1636;
	shl.b32 	%r1639, %r1638, 1;
	add.s32 	%r1641, %r1236, 40960;
	add.s32 	%r1642, %r1641, %r1639;
	ld.shared.u16 	%rs120, [%r1642];
	st.global.u16 	[%rd226], %rs120;
	shl.b32 	%r1643, %r762, 1;
	cvt.u64.u32 	%rd227, %r1643;
	add.s64 	%rd228, %rd226, %rd227;
	add.s32 	%r1644, %r1635, 16;
	and.b32  	%r1645, %r1644, 208;
	add.s32 	%r1646, %r1637, %r1645;
	shl.b32 	%r1647, %r1646, 1;
	add.s32 	%r1648, %r1641, %r1647;
	ld.shared.u16 	%rs121, [%r1648];
	st.global.u16 	[%rd228], %rs121;
	add.s64 	%rd229, %rd228, %rd227;
	add.s32 	%r1649, %r1635, 32;
	and.b32  	%r1650, %r1649, 224;
	add.s32 	%r1651, %r1637, %r1650;
	shl.b32 	%r1652, %r1651, 1;
	add.s32 	%r1653, %r1641, %r1652;
	ld.shared.u16 	%rs122, [%r1653];
	st.global.u16 	[%rd229], %rs122;
	add.s64 	%rd230, %rd229, %rd227;
	ld.shared.u16 	%rs123, [%r1648+64];
	st.global.u16 	[%rd230], %rs123;
	add.s32 	%r2013, %r2013, 4;
	setp.ne.s32 	%p18, %r2013, %r2014;
	@%p18 bra 	$L__BB0_29;
$L__BB0_30:
	setp.eq.s32 	%p19, %r752, 0;
	@%p19 bra 	$L__BB0_34;
	add.s32 	%r1654, %r2014, %r749;
	mad.lo.s32 	%r1655, %r1654, %r762, %r750;
	mul.wide.s32 	%rd231, %r1655, 2;
	add.s64 	%rd4, %rd1, %rd231;
	shl.b32 	%r1656, %r2014, 7;
	and.b32  	%r1657, %r1656, 30720;
	shl.b32 	%r1658, %r2014, 4;
	and.b32  	%r1659, %r1658, 240;
	add.s32 	%r1660, %r751, %r1657;
	add.s32 	%r1661, %r1660, %r1659;
	shl.b32 	%r1662, %r1661, 1;
	add.s32 	%r1664, %r1236, %r1662;
	ld.shared.u16 	%rs124, [%r1664+40960];
	st.global.u16 	[%rd4], %rs124;
	setp.eq.s32 	%p20, %r752, 1;
	@%p20 bra 	$L__BB0_34;
	add.s32 	%r1665, %r2014, 1;
	shl.b32 	%r757, %r762, 1;
	cvt.u64.u32 	%rd232, %r757;
	add.s64 	%rd5, %rd4, %rd232;
	shl.b32 	%r1666, %r1665, 7;
	and.b32  	%r1667, %r1666, 63488;
	shl.b32 	%r1668, %r1665, 4;
	and.b32  	%r1669, %r1668, 240;
	add.s32 	%r1670, %r751, %r1667;
	add.s32 	%r1671, %r1670, %r1669;
	shl.b32 	%r1672, %r1671, 1;
	add.s32 	%r1674, %r1236, %r1672;
	ld.shared.u16 	%rs125, [%r1674+40960];
	st.global.u16 	[%rd5], %rs125;
	setp.eq.s32 	%p21, %r752, 2;
	@%p21 bra 	$L__BB0_34;
	add.s32 	%r1675, %r2014, 2;
	add.s64 	%rd234, %rd5, %rd232;
	shl.b32 	%r1676, %r1675, 7;
	and.b32  	%r1677, %r1676, 63488;
	shl.b32 	%r1678, %r1675, 4;
	and.b32  	%r1679, %r1678, 240;
	add.s32 	%r1680, %r751, %r1677;
	add.s32 	%r1681, %r1680, %r1679;
	shl.b32 	%r1682, %r1681, 1;
	add.s32 	%r1684, %r1236, %r1682;
	ld.shared.u16 	%rs126, [%r1684+40960];
	st.global.u16 	[%rd234], %rs126;
$L__BB0_34:
	add.s32 	%r1880, %r1880, 1;
	setp.ne.s32 	%p22, %r1880, %r10;
	@%p22 bra 	$L__BB0_9;
$L__BB0_35:
	add.s32 	%r1685, %r1685, 1;
	setp.lt.u32 	%p23, %r1685, %r54;
	@%p23 bra 	$L__BB0_2;
$L__BB0_36:
	ret;

}


// ===== COMPILED SASS (sm_100) =====

	.target	sm_100

	.elftype	@"ET_EXEC"


//--------------------- .note.nv.tkinfo           --------------------------
	.section	.note.nv.tkinfo,"",@"SHT_NOTE"
	.sectionflags	@"SHF_NOTE_NV_TKINFO"
	.tkinfo
        /*0018*/ 	.word	0x00000002
        /*0030*/ 	.string	""
        /*0030*/ 	.string	"ptxas"
        /*0030*/ 	.string	"Cuda compilation tools, release 13.0, V13.0.88"
        /*0030*/ 	.string	"Build cuda_13.0.r13.0/compiler.36424714_0"
        /*0030*/ 	.string	"-arch sm_100 -m 64 "



//--------------------- .note.nv.cuinfo           --------------------------
	.section	.note.nv.cuinfo,"",@"SHT_NOTE"
	.sectionflags	@"SHF_NOTE_NV_CUINFO"
        /*0018*/ 	.short	0x0002
        /*001a*/ 	.short	0x0064
        /*001c*/ 	.short	0x0082
	.zero		2


//--------------------- .nv.info                  --------------------------
	.section	.nv.info,"",@"SHT_CUDA_INFO"
	.align	4


	//----- nvinfo : EIATTR_REGCOUNT
	.align		4
        /*0000*/ 	.byte	0x04, 0x2f
        /*0002*/ 	.short	(.L_1 - .L_0)
	.align		4
.L_0:
        /*0004*/ 	.word	index@(_Z6matmulP6__halfS0_S0_S0_S0_iiiiff)
        /*0008*/ 	.word	0x000000ff


	//----- nvinfo : EIATTR_FRAME_SIZE
	.align		4
.L_1:
        /*000c*/ 	.byte	0x04, 0x11
        /*000e*/ 	.short	(.L_3 - .L_2)
	.align		4
.L_2:
        /*0010*/ 	.word	index@(_Z6matmulP6__halfS0_S0_S0_S0_iiiiff)
        /*0014*/ 	.word	0x00000000


	//----- nvinfo : EIATTR_MIN_STACK_SIZE
	.align		4
.L_3:
        /*0018*/ 	.byte	0x04, 0x12
        /*001a*/ 	.short	(.L_5 - .L_4)
	.align		4
.L_4:
        /*001c*/ 	.word	index@(_Z6matmulP6__halfS0_S0_S0_S0_iiiiff)
        /*0020*/ 	.word	0x00000000
.L_5:


//--------------------- .nv.compat                --------------------------
	.section	.nv.compat,"",@"SHT_CUDA_COMPAT_INFO"
	.align	4
        /*0000*/ 	.byte	0x02, 0x09, 0x00, 0x00, 0x02, 0x02, 0x01, 0x00, 0x02, 0x05, 0x05, 0x00, 0x03, 0x07, 0x01, 0x01
        /*0010*/ 	.byte	0x02, 0x03, 0x00, 0x00, 0x02, 0x06, 0x01, 0x00, 0x04, 0x0b, 0x08, 0x00, 0x09, 0x00, 0x00, 0x00
        /*0020*/ 	.byte	0x00, 0x00, 0x00, 0x00


//--------------------- .nv.info._Z6matmulP6__halfS0_S0_S0_S0_iiiiff --------------------------
	.section	.nv.info._Z6matmulP6__halfS0_S0_S0_S0_iiiiff,"",@"SHT_CUDA_INFO"
	.sectionflags	@""
	.align	4


	//----- nvinfo : EIATTR_CUDA_API_VERSION
	.align		4
        /*0000*/ 	.byte	0x04, 0x37
        /*0002*/ 	.short	(.L_7 - .L_6)
.L_6:
        /*0004*/ 	.word	0x00000082


	//----- nvinfo : EIATTR_KPARAM_INFO
	.align		4
.L_7:
        /*0008*/ 	.byte	0x04, 0x17
        /*000a*/ 	.short	(.L_9 - .L_8)
.L_8:
        /*000c*/ 	.word	0x00000000
        /*0010*/ 	.short	0x000a
        /*0012*/ 	.short	0x003c
        /*0014*/ 	.byte	0x00, 0xf0, 0x11, 0x00


	//----- nvinfo : EIATTR_KPARAM_INFO
	.align		4
.L_9:
        /*0018*/ 	.byte	0x04, 0x17
        /*001a*/ 	.short	(.L_11 - .L_10)
.L_10:
        /*001c*/ 	.word	0x00000000
        /*0020*/ 	.short	0x0009
        /*0022*/ 	.short	0x0038
        /*0024*/ 	.byte	0x00, 0xf0, 0x11, 0x00


	//----- nvinfo : EIATTR_KPARAM_INFO
	.align		4
.L_11:
        /*0028*/ 	.byte	0x04, 0x17
        /*002a*/ 	.short	(.L_13 - .L_12)
.L_12:
        /*002c*/ 	.word	0x00000000
        /*0030*/ 	.short	0x0008
        /*0032*/ 	.short	0x0034
        /*0034*/ 	.byte	0x00, 0xf0, 0x11, 0x00


	//----- nvinfo : EIATTR_KPARAM_INFO
	.align		4
.L_13:
        /*0038*/ 	.byte	0x04, 0x17
        /*003a*/ 	.short	(.L_15 - .L_14)
.L_14:
        /*003c*/ 	.word	0x00000000
        /*0040*/ 	.short	0x0007
        /*0042*/ 	.short	0x0030
        /*0044*/ 	.byte	0x00, 0xf0, 0x11, 0x00


	//----- nvinfo : EIATTR_KPARAM_INFO
	.align		4
.L_15:
        /*0048*/ 	.byte	0x04, 0x17
        /*004a*/ 	.short	(.L_17 - .L_16)
.L_16:
        /*004c*/ 	.word	0x00000000
        /*0050*/ 	.short	0x0006
        /*0052*/ 	.short	0x002c
        /*0054*/ 	.byte	0x00, 0xf0, 0x11, 0x00


	//----- nvinfo : EIATTR_KPARAM_INFO
	.align		4
.L_17:
        /*0058*/ 	.byte	0x04, 0x17
        /*005a*/ 	.short	(.L_19 - .L_18)
.L_18:
        /*005c*/ 	.word	0x00000000
        /*0060*/ 	.short	0x0005
        /*0062*/ 	.short	0x0028
        /*0064*/ 	.byte	0x00, 0xf0, 0x11, 0x00


	//----- nvinfo : EIATTR_KPARAM_INFO
	.align		4
.L_19:
        /*0068*/ 	.byte	0x04, 0x17
        /*006a*/ 	.short	(.L_21 - .L_20)
.L_20:
        /*006c*/ 	.word	0x00000000
        /*0070*/ 	.short	0x0004
        /*0072*/ 	.short	0x0020
        /*0074*/ 	.byte	0x00, 0xf5, 0x21, 0x00


	//----- nvinfo : EIATTR_KPARAM_INFO
	.align		4
.L_21:
        /*0078*/ 	.byte	0x04, 0x17
        /*007a*/ 	.short	(.L_23 - .L_22)
.L_22:
        /*007c*/ 	.word	0x00000000
        /*0080*/ 	.short	0x0003
        /*0082*/ 	.short	0x0018
        /*0084*/ 	.byte	0x00, 0xf5, 0x21, 0x00


	//----- nvinfo : EIATTR_KPARAM_INFO
	.align		4
.L_23:
        /*0088*/ 	.byte	0x04, 0x17
        /*008a*/ 	.short	(.L_25 - .L_24)
.L_24:
        /*008c*/ 	.word	0x00000000
        /*0090*/ 	.short	0x0002
        /*0092*/ 	.short	0x0010
        /*0094*/ 	.byte	0x00, 0xf5, 0x21, 0x00


	//----- nvinfo : EIATTR_KPARAM_INFO
	.align		4
.L_25:
        /*0098*/ 	.byte	0x04, 0x17
        /*009a*/ 	.short	(.L_27 - .L_26)
.L_26:
        /*009c*/ 	.word	0x00000000
        /*00a0*/ 	.short	0x0001
        /*00a2*/ 	.short	0x0008
        /*00a4*/ 	.byte	0x00, 0xf5, 0x21, 0x00


	//----- nvinfo : EIATTR_KPARAM_INFO
	.align		4
.L_27:
        /*00a8*/ 	.byte	0x04, 0x17
        /*00aa*/ 	.short	(.L_29 - .L_28)
.L_28:
        /*00ac*/ 	.word	0x00000000
        /*00b0*/ 	.short	0x0000
        /*00b2*/ 	.short	0x0000
        /*00b4*/ 	.byte	0x00, 0xf5, 0x21, 0x00


	//----- nvinfo : EIATTR_SPARSE_MMA_MASK
	.align		4
.L_29:
        /*00b8*/ 	.byte	0x03, 0x50
        /*00ba*/ 	.short	0x0000


	//----- nvinfo : EIATTR_WMMA_USED
	.align		4
        /*00bc*/ 	.byte	0x01, 0x2b
	.zero		2


	//----- nvinfo : EIATTR_MAXREG_COUNT
	.align		4
        /*00c0*/ 	.byte	0x03, 0x1b
        /*00c2*/ 	.short	0x00ff


	//----- nvinfo : EIATTR_NUM_BARRIERS
	.align		4
        /*00c4*/ 	.byte	0x02, 0x4c
        /*00c6*/ 	.byte	0x01
	.zero		1


	//----- nvinfo : EIATTR_MERCURY_ISA_VERSION
	.align		4
        /*00c8*/ 	.byte	0x03, 0x5f
        /*00ca*/ 	.short	0x0101


	//----- nvinfo : EIATTR_COOP_GROUP_MASK_REGIDS
	.align		4
        /*00cc*/ 	.byte	0x04, 0x29
        /*00ce*/ 	.short	(.L_31 - .L_30)


	//   ....[0]....
.L_30:
        /*00d0*/ 	.word	0xffffffff


	//   ....[1]....
        /*00d4*/ 	.word	0xffffffff


	//   ....[2]....
        /*00d8*/ 	.word	0xffffffff


	//----- nvinfo : EIATTR_COOP_GROUP_INSTR_OFFSETS
	.align		4
.L_31:
        /*00dc*/ 	.byte	0x04, 0x28
        /*00de*/ 	.short	(.L_33 - .L_32)


	//   ....[0]....
.L_32:
        /*00e0*/ 	.word	0x00007d30


	//   ....[1]....
        /*00e4*/ 	.word	0x00007f50


	//   ....[2]....
        /*00e8*/ 	.word	0x000081f0


	//----- nvinfo : EIATTR_VRC_CTA_INIT_COUNT
	.align		4
.L_33:
        /*00ec*/ 	.byte	0x02, 0x4a
	.zero		1
	.zero		1


	//----- nvinfo : EIATTR_MBARRIER_INSTR_OFFSETS
	.align		4
        /*00f0*/ 	.byte	0x04, 0x39
        /*00f2*/ 	.short	(.L_35 - .L_34)


	//   ....[0]....
.L_34:
        /*00f4*/ 	.word	0x00008140
        /*00f8*/ 	.word	0x00000031
        /*00fc*/ 	.word	0x00000000
        /*0100*/ 	.short	0x0100
        /*0102*/ 	.byte	0xff
	.zero		1


	//   ....[1]....
        /*0104*/ 	.word	0x000085f0
        /*0108*/ 	.word	0x0000002f
        /*010c*/ 	.word	0x00000000
        /*0110*/ 	.short	0x010a
        /*0112*/ 	.byte	0xff
	.zero		1


	//   ....[2]....
        /*0114*/ 	.word	0x00009cf0
        /*0118*/ 	.word	0x0000002f
        /*011c*/ 	.word	0x00000000
        /*0120*/ 	.short	0x010a
        /*0122*/ 	.byte	0xff
	.zero		1


	//----- nvinfo : EIATTR_NUM_MBARRIERS
	.align		4
.L_35:
        /*0124*/ 	.byte	0x03, 0x38
        /*0126*/ 	.short	0xffff


	//----- nvinfo : EIATTR_EXIT_INSTR_OFFSETS
	.align		4
        /*0128*/ 	.byte	0x04, 0x1c
        /*012a*/ 	.short	(.L_37 - .L_36)


	//   ....[0]....
.L_36:
        /*012c*/ 	.word	0x00000080


	//   ....[1]....
        /*0130*/ 	.word	0x00009ce0


	//----- nvinfo : EIATTR_CRS_STACK_SIZE
	.align		4
.L_37:
        /*0134*/ 	.byte	0x04, 0x1e
        /*0136*/ 	.short	(.L_39 - .L_38)
.L_38:
        /*0138*/ 	.word	0x00000000


	//----- nvinfo : EIATTR_CBANK_PARAM_SIZE
	.align		4
.L_39:
        /*013c*/ 	.byte	0x03, 0x19
        /*013e*/ 	.short	0x0040


	//----- nvinfo : EIATTR_PARAM_CBANK
	.align		4
        /*0140*/ 	.byte	0x04, 0x0a
        /*0142*/ 	.short	(.L_41 - .L_40)
	.align		4
.L_40:
        /*0144*/ 	.word	index@(.nv.constant0._Z6matmulP6__halfS0_S0_S0_S0_iiiiff)
        /*0148*/ 	.short	0x0380
        /*014a*/ 	.short	0x0040


	//----- nvinfo : EIATTR_SW_WAR
	.align		4
.L_41:
        /*014c*/ 	.byte	0x04, 0x36
        /*014e*/ 	.short	(.L_43 - .L_42)
.L_42:
        /*0150*/ 	.word	0x00000008
.L_43:


//--------------------- .nv.callgraph             --------------------------
	.section	.nv.callgraph,"",@"SHT_CUDA_CALLGRAPH"
	.align	4
	.sectionentsize	8
	.align		4
        /*0000*/ 	.word	0x00000000
	.align		4
        /*0004*/ 	.word	0xffffffff
	.align		4
        /*0008*/ 	.word	0x00000000
	.align		4
        /*000c*/ 	.word	0xfffffffe
	.align		4
        /*0010*/ 	.word	0x00000000
	.align		4
        /*0014*/ 	.word	0xfffffffd
	.align		4
        /*0018*/ 	.word	0x00000000
	.align		4
        /*001c*/ 	.word	0xfffffffc


//--------------------- .text._Z6matmulP6__halfS0_S0_S0_S0_iiiiff --------------------------
	.section	.text._Z6matmulP6__halfS0_S0_S0_S0_iiiiff,"ax",@progbits
	.align	128
        .global         _Z6matmulP6__halfS0_S0_S0_S0_iiiiff
        .type           _Z6matmulP6__halfS0_S0_S0_S0_iiiiff,@function
        .size           _Z6matmulP6__halfS0_S0_S0_S0_iiiiff,(.L_x_38 - _Z6matmulP6__halfS0_S0_S0_S0_iiiiff)
        .other          _Z6matmulP6__halfS0_S0_S0_S0_iiiiff,@"STO_CUDA_ENTRY STV_DEFAULT"
_Z6matmulP6__halfS0_S0_S0_S0_iiiiff:
.text._Z6matmulP6__halfS0_S0_S0_S0_iiiiff:
[----:B------:R-:W-:Y:S01]  /*0000*/  LDC R1, c[0x0][0x37c] ;  /* 0x0000df00ff017b82 */ /* 0x000fe20000000800 */
[----:B------:R-:W-:-:S05]  /*0010*/  CS2R.32 R65, SR_CgaSize ;  /* 0x0000000000417805 */ /* 0x000fca0000008a00 */
[----:B------:R-:W-:-:S05]  /*0020*/  IMAD R65, R65, -0xa0, RZ ;  /* 0xffffff6041417824 */ /* 0x000fca00078e02ff */
[----:B------:R-:W-:-:S14]  /*0030*/  R2UR UR18, R65 ;  /* 0x00000000411272ca */ /* 0x000fdc00000e0000 */
[----:B------:R-:W0:Y:S01]  /*0040*/  LDCU UR18, c[0x0][UR18+0x2cc] ;  /* 0x00005980121277ac */ /* 0x000e220008000800 */
[----:B------:R-:W1:Y:S01]  /*0050*/  LDC R65, c[0x0][0x3ac] ;  /* 0x0000eb00ff417b82 */ /* 0x000e620000000800 */
[----:B0-----:R-:W-:-:S06]  /*0060*/  USHF.L.U32 UR13, UR18, 0x7, URZ ;  /* 0x00000007120d7899 */ /* 0x001fcc00080006ff */
[----:B-1----:R-:W-:-:S13]  /*0070*/  ISETP.LT.U32.AND P0, PT, R65, UR13, PT ;  /* 0x0000000d41007c0c */ /* 0x002fda000bf01070 */
[----:B------:R-:W-:Y:S05]  /*0080*/  @P0 EXIT ;  /* 0x000000000000094d */ /* 0x000fea0003800000 */
[----:B------:R-:W0:Y:S01]  /*0090*/  I2F.U32.RP R4, UR13 ;  /* 0x0000000d00047d06 */ /* 0x000e220008209000 */
[----:B------:R-:W1:Y:S01]  /*00a0*/  S2R R63, SR_TID.Z ;  /* 0x00000000003f7919 */ /* 0x000e620000002300 */
[----:B------:R-:W-:Y:S01]  /*00b0*/  IMAD R7, RZ, RZ, -UR13 ;  /* 0x8000000dff077e24 */ /* 0x000fe2000f8e02ff */
[----:B------:R-:W2:Y:S01]  /*00c0*/  LDCU.64 UR6, c[0x0][0x3b0] ;  /* 0x00007600ff0677ac */ /* 0x000ea20008000a00 */
[----:B------:R-:W3:Y:S01]  /*00d0*/  S2UR UR8, SR_CTAID.Y ;  /* 0x00000000000879c3 */ /* 0x000ee20000002600 */
[----:B------:R-:W4:Y:S01]  /*00e0*/  S2R R61, SR_TID.X ;  /* 0x00000000003d7919 */ /* 0x000f220000002100 */
[----:B------:R-:W-:Y:S01]  /*00f0*/  ISETP.NE.U32.AND P2, PT, RZ, UR13, PT ;  /* 0x0000000dff007c0c */ /* 0x000fe2000bf45070 */
[----:B------:R-:W1:Y:S01]  /*0100*/  LDCU.64 UR16, c[0x0][0x358] ;  /* 0x00006b00ff1077ac */ /* 0x000e620008000a00 */
[----:B------:R-:W4:Y:S01]  /*0110*/  S2R R24, SR_TID.Y ;  /* 0x0000000000187919 */ /* 0x000f220000002200 */
[----:B------:R-:W-:-:S03]  /*0120*/  UIADD3 UR19, UPT, UPT, UR18, -0x1, URZ ;  /* 0xffffffff12137890 */ /* 0x000fc6000fffe0ff */
[----:B------:R-:W5:Y:S01]  /*0130*/  S2UR UR9, SR_CTAID.X ;  /* 0x00000000000979c3 */ /* 0x000f620000002500 */
[----:B0-----:R-:W0:Y:S01]  /*0140*/  MUFU.RCP R4, R4 ;  /* 0x0000000400047308 */ /* 0x001e220000001000 */
[----:B--2---:R-:W-:Y:S02]  /*0150*/  USHF.R.S32.HI UR4, URZ, 0x1f, UR6 ;  /* 0x0000001fff047899 */ /* 0x004fe40008011406 */
[----:B------:R-:W-:Y:S02]  /*0160*/  USHF.R.S32.HI UR5, URZ, 0x1f, UR7 ;  /* 0x0000001fff057899 */ /* 0x000fe40008011407 */
[----:B------:R-:W-:Y:S02]  /*0170*/  ULEA.HI UR4, UR4, UR6, URZ, 0x5 ;  /* 0x0000000604047291 */ /* 0x000fe4000f8f28ff */
[----:B------:R-:W2:Y:S01]  /*0180*/  S2UR UR6, SR_CgaCtaId ;  /* 0x00000000000679c3 */ /* 0x000ea20000008800 */
[----:B------:R-:W-:Y:S01]  /*0190*/  ULEA.HI UR5, UR5, UR7, URZ, 0x7 ;  /* 0x0000000705057291 */ /* 0x000fe2000f8f38ff */
[----:B------:R-:W2:Y:S01]  /*01a0*/  LDCU UR7, c[0x0][0x360] ;  /* 0x00006c00ff0777ac */ /* 0x000ea20008000800 */
[----:B0-----:R-:W-:Y:S01]  /*01b0*/  VIADD R3, R4, 0xffffffe ;  /* 0x0ffffffe04037836 */ /* 0x001fe20000000000 */
[----:B------:R-:W0:Y:S01]  /*01c0*/  LDCU UR11, c[0x0][0x364] ;  /* 0x00006c80ff0b77ac */ /* 0x000e220008000800 */
[----:B-1----:R-:W-:Y:S01]  /*01d0*/  IMAD.SHL.U32 R163, R63, 0x40, RZ ;  /* 0x000000403fa37824 */ /* 0x002fe200078e00ff */
[----:B------:R-:W-:-:S03]  /*01e0*/  USHF.R.S32.HI UR4, URZ, 0x5, UR4 ;  /* 0x00000005ff047899 */ /* 0x000fc60008011404 */
[----:B------:R-:W1:Y:S01]  /*01f0*/  F2I.FTZ.U32.TRUNC.NTZ R3, R3 ;  /* 0x0000000300037305 */ /* 0x000e62000021f000 */
[----:B---3--:R-:W-:Y:S01]  /*0200*/  USHF.L.U32 UR8, UR8, 0x7, URZ ;  /* 0x0000000708087899 */ /* 0x008fe200080006ff */
[----:B----4-:R-:W-:Y:S01]  /*0210*/  LEA R0, R24, R61, 0x5 ;  /* 0x0000003d18007211 */ /* 0x010fe200078e28ff */
[----:B-----5:R-:W-:Y:S02]  /*0220*/  UIADD3 UR9, UPT, UPT, UR9, 0x1, URZ ;  /* 0x0000000109097890 */ /* 0x020fe4000fffe0ff */
[----:B------:R-:W-:Y:S01]  /*0230*/  USHF.R.S32.HI UR10, URZ, 0x7, UR5 ;  /* 0x00000007ff0a7899 */ /* 0x000fe20008011405 */
[C---:B------:R-:W-:Y:S01]  /*0240*/  LOP3.LUT R2, R0.reuse, R163, RZ, 0xc0, !PT ;  /* 0x000000a300027212 */ /* 0x040fe200078ec0ff */
[----:B------:R-:W-:Y:S01]  /*0250*/  UIADD3 UR12, UPT, UPT, -UR4, URZ, URZ ;  /* 0x000000ff040c7290 */ /* 0x000fe2000fffe1ff */
[----:B------:R-:W-:Y:S01]  /*0260*/  LOP3.LUT R5, R0, 0xffff, R163, 0x48, !PT ;  /* 0x0000ffff00057812 */ /* 0x000fe200078e48a3 */
[----:B------:R-:W-:Y:S01]  /*0270*/  IMAD.IADD R163, R163, 0x1, R0 ;  /* 0x00000001a3a37824 */ /* 0x000fe200078e0200 */
[----:B------:R-:W-:-:S02]  /*0280*/  SHF.L.U32 R0, R61, 0x4, RZ ;  /* 0x000000043d007819 */ /* 0x000fc400000006ff */
[----:B------:R-:W-:Y:S01]  /*0290*/  LEA.HI R4, R5, R2, RZ, 0x1f ;  /* 0x0000000205047211 */ /* 0x000fe200078ff8ff */
[----:B------:R-:W-:Y:S01]  /*02a0*/  IMAD.MOV.U32 R2, RZ, RZ, RZ ;  /* 0x000000ffff027224 */ /* 0x000fe200078e00ff */
[----:B------:R-:W-:Y:S01]  /*02b0*/  LOP3.LUT R0, R0, 0x100, RZ, 0xc0, !PT ;  /* 0x0000010000007812 */ /* 0x000fe200078ec0ff */
[----:B-1----:R-:W-:Y:S01]  /*02c0*/  IMAD R5, R7, R3, RZ ;  /* 0x0000000307057224 */ /* 0x002fe200078e02ff */
[----:B------:R-:W-:Y:S01]  /*02d0*/  LOP3.LUT R6, R163, 0x1ff80, RZ, 0xc0, !PT ;  /* 0x0001ff80a3067812 */ /* 0x000fe200078ec0ff */
[----:B0-----:R-:W-:Y:S01]  /*02e0*/  IMAD R36, R63, UR11, R24 ;  /* 0x0000000b3f247c24 */ /* 0x001fe2000f8e0218 */
[----:B------:R-:W-:Y:S01]  /*02f0*/  LOP3.LUT R0, R0, 0xf, R61, 0xf8, !PT ;  /* 0x0000000f00007812 */ /* 0x000fe200078ef83d */
[----:B------:R-:W-:Y:S01]  /*0300*/  IMAD.HI.U32 R22, R3, R5, R2 ;  /* 0x0000000503167227 */ /* 0x000fe200078e0002 */
[----:B------:R-:W-:Y:S01]  /*0310*/  LOP3.LUT R2, R163, 0x1ff00, RZ, 0xc0, !PT ;  /* 0x0001ff00a3027812 */ /* 0x000fe200078ec0ff */
[----:B--2---:R-:W-:Y:S01]  /*0320*/  UIMAD UR11, UR7, UR11, URZ ;  /* 0x0000000b070b72a4 */ /* 0x004fe2000f8e02ff */
[----:B------:R-:W-:Y:S01]  /*0330*/  LOP3.LUT R4, R4, 0xf0, RZ, 0xc0, !PT ;  /* 0x000000f004047812 */ /* 0x000fe200078ec0ff */
[----:B------:R-:W-:Y:S01]  /*0340*/  VIADD R29, R6, 0x880 ;  /* 0x00000880061d7836 */ /* 0x000fe20000000000 */
[C---:B------:R-:W-:Y:S01]  /*0350*/  IADD3 R7, PT, PT, R2.reuse, 0x300, RZ ;  /* 0x0000030002077810 */ /* 0x040fe20007ffe0ff */
[C---:B------:R-:W-:Y:S01]  /*0360*/  VIADD R13, R2.reuse, 0x700 ;  /* 0x00000700020d7836 */ /* 0x040fe20000000000 */
[----:B------:R-:W-:Y:S01]  /*0370*/  SHF.R.U32.HI R162, RZ, 0x5, R163 ;  /* 0x00000005ffa27819 */ /* 0x000fe200000116a3 */
[----:B------:R-:W-:Y:S01]  /*0380*/  VIADD R9, R2, 0x500 ;  /* 0x0000050002097836 */ /* 0x000fe20000000000 */
[----:B------:R-:W-:Y:S01]  /*0390*/  LOP3.LUT R7, R0, 0x3fe00, R7, 0xf8, !PT ;  /* 0x0003fe0000077812 */ /* 0x000fe200078ef807 */
[C---:B------:R-:W-:Y:S01]  /*03a0*/  VIADD R5, R2.reuse, 0x100 ;  /* 0x0000010002057836 */ /* 0x040fe20000000000 */
[C---:B------:R-:W-:Y:S01]  /*03b0*/  IADD3 R23, PT, PT, R2.reuse, 0xf00, RZ ;  /* 0x00000f0002177810 */ /* 0x040fe20007ffe0ff */
[----:B------:R-:W-:Y:S01]  /*03c0*/  VIADD R21, R2, 0xd00 ;  /* 0x00000d0002157836 */ /* 0x000fe20000000000 */
[----:B------:R-:W-:Y:S01]  /*03d0*/  LOP3.LUT R3, R0, 0x1fe00, R163, 0xf8, !PT ;  /* 0x0001fe0000037812 */ /* 0x000fe200078ef8a3 */
[C---:B------:R-:W-:Y:S01]  /*03e0*/  VIADD R19, R2.reuse, 0xb00 ;  /* 0x00000b0002137836 */ /* 0x040fe20000000000 */
[----:B------:R-:W-:Y:S01]  /*03f0*/  IADD3 R17, PT, PT, R2, 0x900, RZ ;  /* 0x0000090002117810 */ /* 0x000fe20007ffe0ff */
[----:B------:R-:W-:Y:S01]  /*0400*/  VIADD R2, R162, 0x4 ;  /* 0x00000004a2027836 */ /* 0x000fe20000000000 */
[----:B------:R-:W-:Y:S01]  /*0410*/  LOP3.LUT R15, R0, 0x3fe00, R13, 0xf8, !PT ;  /* 0x0003fe00000f7812 */ /* 0x000fe200078ef80d */
[C---:B------:R-:W-:Y:S01]  /*0420*/  VIADD R41, R6.reuse, 0xc80 ;  /* 0x00000c8006297836 */ /* 0x040fe20000000000 */
[----:B------:R-:W-:Y:S01]  /*0430*/  LOP3.LUT R13, R7, 0x80, R4, 0xf6, !PT ;  /* 0x00000080070d7812 */ /* 0x000fe200078ef604 */
[----:B------:R-:W-:Y:S01]  /*0440*/  VIADD R7, R6, 0x280 ;  /* 0x0000028006077836 */ /* 0x000fe20000000000 */
        /* <DEDUP_REMOVED lines=8> */
[----:B------:R-:W-:Y:S01]  /*04d0*/  LOP3.LUT R8, R3, R4, RZ, 0xfc, !PT ;  /* 0x0000000403087212 */ /* 0x000fe200078efcff */
[----:B------:R-:W-:Y:S01]  /*04e0*/  VIADD R3, R162, 0xc ;  /* 0x0000000ca2037836 */ /* 0x000fe20000000000 */
[----:B------:R-:W-:-:S02]  /*04f0*/  LOP3.LUT R17, R0, 0x3fe00, R17, 0xf8, !PT ;  /* 0x0003fe0000117812 */ /* 0x000fc400078ef811 */
[--C-:B------:R-:W-:Y:S02]  /*0500*/  LOP3.LUT R27, R11, 0x80, R4.reuse, 0xf6, !PT ;  /* 0x000000800b1b7812 */ /* 0x100fe400078ef604 */
[--C-:B------:R-:W-:Y:S01]  /*0510*/  LOP3.LUT R9, R5, 0x80, R4.reuse, 0xf6, !PT ;  /* 0x0000008005097812 */ /* 0x100fe200078ef604 */
[----:B------:R-:W-:Y:S01]  /*0520*/  IMAD.SHL.U32 R5, R2, 0x20, RZ ;  /* 0x0000002002057824 */ /* 0x000fe200078e00ff */
[--C-:B------:R-:W-:Y:S01]  /*0530*/  LOP3.LUT R51, R21, 0x80, R4.reuse, 0xf6, !PT ;  /* 0x0000008015337812 */ /* 0x100fe200078ef604 */
[C---:B------:R-:W-:Y:S01]  /*0540*/  VIADD R21, R6.reuse, 0x580 ;  /* 0x0000058006157836 */ /* 0x040fe20000000000 */
[--C-:B------:R-:W-:Y:S01]  /*0550*/  LOP3.LUT R57, R23, 0x80, R4.reuse, 0xf6, !PT ;  /* 0x0000008017397812 */ /* 0x100fe200078ef604 */
[----:B------:R-:W-:Y:S01]  /*0560*/  VIADD R23, R6, 0x680 ;  /* 0x0000068006177836 */ /* 0x000fe20000000000 */
[C---:B------:R-:W-:Y:S01]  /*0570*/  LOP3.LUT R11, R0.reuse, 0x3fe00, R7, 0xf8, !PT ;  /* 0x0003fe00000b7812 */ /* 0x040fe200078ef807 */
[C---:B------:R-:W-:Y:S01]  /*0580*/  IMAD.SHL.U32 R7, R3.reuse, 0x20, RZ ;  /* 0x0000002003077824 */ /* 0x040fe200078e00ff */
[----:B------:R-:W-:Y:S01]  /*0590*/  LOP3.LUT R19, R0, 0x3fe00, R19, 0xf8, !PT ;  /* 0x0003fe0000137812 */ /* 0x000fe200078ef813 */
[----:B------:R-:W-:Y:S01]  /*05a0*/  IMAD.SHL.U32 R3, R3, 0x10, RZ ;  /* 0x0000001003037824 */ /* 0x000fe200078e00ff */
[----:B------:R-:W-:-:S02]  /*05b0*/  LOP3.LUT R33, R15, 0x80, R4, 0xf6, !PT ;  /* 0x000000800f217812 */ /* 0x000fc400078ef604 */
[----:B------:R-:W-:Y:S02]  /*05c0*/  LOP3.LUT R39, R17, 0x80, R4, 0xf6, !PT ;  /* 0x0000008011277812 */ /* 0x000fe400078ef604 */
[C---:B------:R-:W-:Y:S02]  /*05d0*/  IADD3 R17, PT, PT, R6.reuse, 0x480, RZ ;  /* 0x0000048006117810 */ /* 0x040fe40007ffe0ff */
[C---:B------:R-:W-:Y:S02]  /*05e0*/  IADD3 R35, PT, PT, R6.reuse, 0xa80, RZ ;  /* 0x00000a8006237810 */ /* 0x040fe40007ffe0ff */
[C---:B------:R-:W-:Y:S02]  /*05f0*/  IADD3 R15, PT, PT, R6.reuse, 0x380, RZ ;  /* 0x00000380060f7810 */ /* 0x040fe40007ffe0ff */
[C---:B------:R-:W-:Y:S02]  /*0600*/  IADD3 R31, PT, PT, R6.reuse, 0x980, RZ ;  /* 0x00000980061f7810 */ /* 0x040fe40007ffe0ff */
[----:B------:R-:W-:-:S02]  /*0610*/  IADD3 R49, PT, PT, R6, 0xf80, RZ ;  /* 0x00000f8006317810 */ /* 0x000fc40007ffe0ff */
[----:B------:R-:W-:Y:S02]  /*0620*/  LOP3.LUT R45, R19, 0x80, R4, 0xf6, !PT ;  /* 0x00000080132d7812 */ /* 0x000fe400078ef604 */
[C---:B------:R-:W-:Y:S02]  /*0630*/  LOP3.LUT R19, R0.reuse, 0x3fe00, R17, 0xf8, !PT ;  /* 0x0003fe0000137812 */ /* 0x040fe400078ef811 */
[C---:B------:R-:W-:Y:S02]  /*0640*/  LOP3.LUT R23, R0.reuse, 0x3fe00, R23, 0xf8, !PT ;  /* 0x0003fe0000177812 */ /* 0x040fe400078ef817 */
[C---:B------:R-:W-:Y:S02]  /*0650*/  LOP3.LUT R29, R0.reuse, 0x3fe00, R29, 0xf8, !PT ;  /* 0x0003fe00001d7812 */ /* 0x040fe400078ef81d */
[C---:B------:R-:W-:Y:S02]  /*0660*/  LOP3.LUT R35, R0.reuse, 0x3fe00, R35, 0xf8, !PT ;  /* 0x0003fe0000237812 */ /* 0x040fe400078ef823 */
[----:B------:R-:W-:-:S02]  /*0670*/  LOP3.LUT R41, R0, 0x3fe00, R41, 0xf8, !PT ;  /* 0x0003fe0000297812 */ /* 0x000fc400078ef829 */
[C---:B------:R-:W-:Y:S02]  /*0680*/  LOP3.LUT R47, R0.reuse, 0x3fe00, R47, 0xf8, !PT ;  /* 0x0003fe00002f7812 */ /* 0x040fe400078ef82f */
        /* <DEDUP_REMOVED lines=8> */
[----:B------:R-:W-:Y:S01]  /*0710*/  LOP3.LUT R4, R0, 0x7ffffe00, R7, 0xf8, !PT ;  /* 0x7ffffe0000047812 */ /* 0x000fe200078ef807 */
[----:B------:R-:W-:Y:S01]  /*0720*/  IMAD.HI.U32 R0, R22, R65, RZ ;  /* 0x0000004116007227 */ /* 0x000fe200078e00ff */
[----:B------:R-:W-:Y:S02]  /*0730*/  SHF.L.U32 R2, R2, 0x4, RZ ;  /* 0x0000000402027819 */ /* 0x000fe400000006ff */
[----:B------:R-:W-:-:S02]  /*0740*/  LOP3.LUT R3, R3, 0xf0, RZ, 0xc0, !PT ;  /* 0x000000f003037812 */ /* 0x000fc400078ec0ff */
[----:B------:R-:W-:Y:S02]  /*0750*/  IADD3 R34, PT, PT, -R0, RZ, RZ ;  /* 0x000000ff00227210 */ /* 0x000fe40007ffe1ff */
[----:B------:R-:W-:Y:S02]  /*0760*/  LOP3.LUT R2, R2, 0xf0, RZ, 0xc0, !PT ;  /* 0x000000f002027812 */ /* 0x000fe400078ec0ff */
[----:B------:R-:W-:Y:S01]  /*0770*/  LOP3.LUT R53, R18, R3, RZ, 0xfc, !PT ;  /* 0x0000000312357212 */ /* 0x000fe200078efcff */
[----:B------:R-:W-:Y:S01]  /*0780*/  IMAD R34, R34, UR13, R65 ;  /* 0x0000000d22227c24 */ /* 0x000fe2000f8e0241 */
[-C--:B------:R-:W-:Y:S02]  /*0790*/  LOP3.LUT R17, R5, R2.reuse, RZ, 0xfc, !PT ;  /* 0x0000000205117212 */ /* 0x080fe400078efcff */
[----:B------:R-:W-:Y:S02]  /*07a0*/  LOP3.LUT R21, R11, R2, RZ, 0xfc, !PT ;  /* 0x000000020b157212 */ /* 0x000fe400078efcff */
[----:B------:R-:W-:-:S02]  /*07b0*/  ISETP.GE.U32.AND P0, PT, R34, UR13, PT ;  /* 0x0000000d22007c0c */ /* 0x000fc4000bf06070 */
[-C--:B------:R-:W-:Y:S02]  /*07c0*/  LOP3.LUT R25, R19, R2.reuse, RZ, 0xfc, !PT ;  /* 0x0000000213197212 */ /* 0x080fe400078efcff */
[-C--:B------:R-:W-:Y:S02]  /*07d0*/  LOP3.LUT R31, R23, R2.reuse, RZ, 0xfc, !PT ;  /* 0x00000002171f7212 */ /* 0x080fe400078efcff */
[-C--:B------:R-:W-:Y:S02]  /*07e0*/  LOP3.LUT R37, R29, R2.reuse, RZ, 0xfc, !PT ;  /* 0x000000021d257212 */ /* 0x080fe400078efcff */
[-C--:B------:R-:W-:Y:S02]  /*07f0*/  LOP3.LUT R43, R35, R2.reuse, RZ, 0xfc, !PT ;  /* 0x00000002232b7212 */ /* 0x080fe400078efcff */
[-C--:B------:R-:W-:Y:S02]  /*0800*/  LOP3.LUT R49, R41, R2.reuse, RZ, 0xfc, !PT ;  /* 0x0000000229317212 */ /* 0x080fe400078efcff */
[----:B------:R-:W-:Y:S01]  /*0810*/  LOP3.LUT R55, R47, R2, RZ, 0xfc, !PT ;  /* 0x000000022f377212 */ /* 0x000fe200078efcff */
[----:B------:R-:W-:Y:S01]  /*0820*/  @P0 VIADD R34, R34, -UR13 ;  /* 0x8000000d22220c36 */ /* 0x000fe20008000000 */
[----:B------:R-:W-:-:S02]  /*0830*/  MOV R2, 0x400 ;  /* 0x0000040000027802 */ /* 0x000fc40000000f00 */
[-C--:B------:R-:W-:Y:S02]  /*0840*/  LOP3.LUT R19, R4, R3.reuse, RZ, 0xfc, !PT ;  /* 0x0000000304137212 */ /* 0x080fe400078efcff */
[----:B------:R-:W-:Y:S01]  /*0850*/  ISETP.GE.U32.AND P1, PT, R34, UR13, PT ;  /* 0x0000000d22007c0c */ /* 0x000fe2000bf26070 */
[----:B------:R-:W-:Y:S01]  /*0860*/  VIADD R5, R2, 0x10 ;  /* 0x0000001002057836 */ /* 0x000fe20000000000 */
[-C--:B------:R-:W-:Y:S01]  /*0870*/  LOP3.LUT R23, R6, R3.reuse, RZ, 0xfc, !PT ;  /* 0x0000000306177212 */ /* 0x080fe200078efcff */
[----:B------:R-:W-:Y:S01]  /*0880*/  IMAD.U32 R2, RZ, RZ, UR6 ;  /* 0x00000006ff027e24 */ /* 0x000fe2000f8e00ff */
[----:B------:R-:W0:Y:S01]  /*0890*/  LDCU UR6, c[0x0][0x368] ;  /* 0x00006d00ff0677ac */ /* 0x000e220008000800 */
[-C--:B------:R-:W-:Y:S01]  /*08a0*/  LOP3.LUT R29, R10, R3.reuse, RZ, 0xfc, !PT ;  /* 0x000000030a1d7212 */ /* 0x080fe200078efcff */
[----:B------:R-:W-:Y:S01]  /*08b0*/  IMAD.SHL.U32 R34, R163, 0x10, RZ ;  /* 0x00000010a3227824 */ /* 0x000fe200078e00ff */
[-C--:B------:R-:W-:Y:S02]  /*08c0*/  LOP3.LUT R35, R12, R3.reuse, RZ, 0xfc, !PT ;  /* 0x000000030c237212 */ /* 0x080fe400078efcff */
[----:B------:R-:W-:-:S02]  /*08d0*/  LOP3.LUT R41, R14, R3, RZ, 0xfc, !PT ;  /* 0x000000030e297212 */ /* 0x000fc400078efcff */
[-C--:B------:R-:W-:Y:S02]  /*08e0*/  LOP3.LUT R47, R16, R3.reuse, RZ, 0xfc, !PT ;  /* 0x00000003102f7212 */ /* 0x080fe400078efcff */
[----:B------:R-:W-:Y:S02]  /*08f0*/  LOP3.LUT R59, R20, R3, RZ, 0xfc, !PT ;  /* 0x00000003143b7212 */ /* 0x000fe400078efcff */
[C---:B------:R-:W-:Y:S02]  /*0900*/  SHF.L.U32 R3, R63.reuse, 0xd, RZ ;  /* 0x0000000d3f037819 */ /* 0x040fe400000006ff */
[----:B------:R-:W-:Y:S02]  /*0910*/  LEA R32, R2, R5, 0x18 ;  /* 0x0000000502207211 */ /* 0x000fe400078ec0ff */
[----:B------:R-:W-:Y:S01]  /*0920*/  LOP3.LUT R4, R63, R61, R24, 0xfe, !PT ;  /* 0x0000003d3f047212 */ /* 0x000fe200078efe18 */
[C---:B------:R-:W-:Y:S01]  /*0930*/  IMAD R7, R24.reuse, 0x400, R3 ;  /* 0x0000040018077824 */ /* 0x040fe200078e0203 */
[-C--:B------:R-:W-:Y:S01]  /*0940*/  LEA R6, R24, R32.reuse, 0xc ;  /* 0x0000002018067211 */ /* 0x080fe200078e60ff */
[--C-:B------:R-:W-:Y:S01]  /*0950*/  IMAD R20, R23, 0x2, R32.reuse ;  /* 0x0000000217147824 */ /* 0x100fe200078e0220 */
[----:B------:R-:W-:Y:S01]  /*0960*/  @P0 IADD3 R0, PT, PT, R0, 0x1, RZ ;  /* 0x0000000100000810 */ /* 0x000fe20007ffe0ff */
[--C-:B------:R-:W-:Y:S01]  /*0970*/  IMAD R10, R13, 0x2, R32.reuse ;  /* 0x000000020d0a7824 */ /* 0x100fe200078e0220 */
[-C--:B------:R-:W-:Y:S01]  /*0980*/  LEA R24, R35, R32.reuse, 0x1 ;  /* 0x0000002023187211 */ /* 0x080fe200078e08ff */
[--C-:B------:R-:W-:Y:S01]  /*0990*/  IMAD R11, R27, 0x2, R32.reuse ;  /* 0x000000021b0b7824 */ /* 0x100fe200078e0220 */
[-C--:B------:R-:W-:Y:S01]  /*09a0*/  LEA R18, R19, R32.reuse, 0x1 ;  /* 0x0000002013127211 */ /* 0x080fe200078e08ff */
[--C-:B------:R-:W-:Y:S01]  /*09b0*/  IMAD R19, R21, 0x2, R32.reuse ;  /* 0x0000000215137824 */ /* 0x100fe200078e0220 */
[----:B------:R-:W-:Y:S01]  /*09c0*/  LOP3.LUT R35, R34, 0x1fff00, RZ, 0xc0, !PT ;  /* 0x001fff0022237812 */ /* 0x000fe200078ec0ff */
[--C-:B------:R-:W-:Y:S01]  /*09d0*/  IMAD R22, R29, 0x2, R32.reuse ;  /* 0x000000021d167824 */ /* 0x100fe200078e0220 */
[-C--:B------:R-:W-:Y:S01]  /*09e0*/  LEA R21, R25, R32.reuse, 0x1 ;  /* 0x0000002019157211 */ /* 0x080fe200078e08ff */
        /* <DEDUP_REMOVED lines=9> */
[----:B------:R-:W-:Y:S01]  /*0a80*/  LEA R30, R53, R32, 0x1 ;  /* 0x00000020351e7211 */ /* 0x000fe200078e08ff */
[--C-:B------:R-:W-:Y:S01]  /*0a90*/  IMAD R14, R45, 0x2, R32.reuse ;  /* 0x000000022d0e7824 */ /* 0x100fe200078e0220 */
[----:B------:R-:W-:Y:S01]  /*0aa0*/  LOP3.LUT R35, R35, 0xf, R61, 0xf8, !PT ;  /* 0x0000000f23237812 */ /* 0x000fe200078ef83d */
[--C-:B------:R-:W-:Y:S01]  /*0ab0*/  IMAD R16, R57, 0x2, R32.reuse ;  /* 0x0000000239107824 */ /* 0x100fe200078e0220 */
[----:B------:R-:W-:Y:S01]  /*0ac0*/  LOP3.LUT R45, R61, 0x1f, RZ, 0xc0, !PT ;  /* 0x0000001f3d2d7812 */ /* 0x000fe200078ec0ff */
[--C-:B------:R-:W-:Y:S01]  /*0ad0*/  IMAD R17, R17, 0x2, R32.reuse ;  /* 0x0000000211117824 */ /* 0x100fe200078e0220 */
[C---:B------:R-:W-:Y:S01]  /*0ae0*/  IADD3 R43, PT, PT, R6.reuse, 0x8a00, RZ ;  /* 0x00008a00062b7810 */ /* 0x040fe20007ffe0ff */
[--C-:B------:R-:W-:Y:S01]  /*0af0*/  IMAD R25, R37, 0x2, R32.reuse ;  /* 0x0000000225197824 */ /* 0x100fe200078e0220 */
[----:B0-----:R-:W-:Y:S01]  /*0b00*/  UIMAD UR11, UR11, UR6, URZ ;  /* 0x000000060b0b72a4 */ /* 0x001fe2000f8e02ff */
[--C-:B------:R-:W-:Y:S01]  /*0b10*/  IMAD R26, R41, 0x2, R32.reuse ;  /* 0x00000002291a7824 */ /* 0x100fe200078e0220 */
[----:B------:R-:W-:Y:S01]  /*0b20*/  IADD3 R41, PT, PT, R6, 0x8200, RZ ;  /* 0x0000820006297810 */ /* 0x000fe20007ffe0ff */
[----:B------:R-:W-:-:S02]  /*0b30*/  IMAD R28, R47, 0x2, R32 ;  /* 0x000000022f1c7824 */ /* 0x000fc400078e0220 */
[--C-:B------:R-:W-:Y:S02]  /*0b40*/  IMAD R29, R49, 0x2, R32.reuse ;  /* 0x00000002311d7824 */ /* 0x100fe400078e0220 */
[----:B------:R-:W-:Y:S01]  /*0b50*/  IMAD R31, R55, 0x2, R32 ;  /* 0x00000002371f7824 */ /* 0x000fe200078e0220 */
[----:B------:R-:W-:Y:S01]  /*0b60*/  LEA R32, R59, R32, 0x1 ;  /* 0x000000203b207211 */ /* 0x000fe200078e08ff */
[----:B------:R-:W-:Y:S01]  /*0b70*/  IMAD R34, R36, UR7, R61 ;  /* 0x0000000724227c24 */ /* 0x000fe2000f8e023d */
[----:B------:R-:W-:Y:S01]  /*0b80*/  IADD3 R36, PT, PT, R6, 0x2000, RZ ;  /* 0x0000200006247810 */ /* 0x000fe20007ffe0ff */
[----:B------:R-:W-:Y:S01]  /*0b90*/  @P1 VIADD R0, R0, 0x1 ;  /* 0x0000000100001836 */ /* 0x000fe20000000000 */
[----:B------:R-:W-:Y:S01]  /*0ba0*/  @!P2 LOP3.LUT R0, RZ, UR13, RZ, 0x33, !PT ;  /* 0x0000000dff00ac12 */ /* 0x000fe2000f8e33ff */
[----:B------:R-:W-:Y:S02]  /*0bb0*/  IMAD.MOV.U32 R33, RZ, RZ, RZ ;  /* 0x000000ffff217224 */ /* 0x000fe400078e00ff */
[----:B------:R-:W-:-:S02]  /*0bc0*/  VIADD R37, R6, 0x8000 ;  /* 0x0000800006257836 */ /* 0x000fc40000000000 */
[C---:B------:R-:W-:Y:S02]  /*0bd0*/  VIADD R38, R6.reuse, 0x8400 ;  /* 0x0000840006267836 */ /* 0x040fe40000000000 */
[C---:B------:R-:W-:Y:S02]  /*0be0*/  VIADD R39, R6.reuse, 0x8800 ;  /* 0x0000880006277836 */ /* 0x040fe40000000000 */
[C---:B------:R-:W-:Y:S02]  /*0bf0*/  VIADD R40, R6.reuse, 0x8c00 ;  /* 0x00008c0006287836 */ /* 0x040fe40000000000 */
[C---:B------:R-:W-:Y:S02]  /*0c00*/  VIADD R42, R6.reuse, 0x8600 ;  /* 0x00008600062a7836 */ /* 0x040fe40000000000 */
[----:B------:R-:W-:-:S07]  /*0c10*/  VIADD R44, R6, 0x8e00 ;  /* 0x00008e00062c7836 */ /* 0x000fce0000000000 */
.L_x_35:
[----:B01234-:R-:W0:Y:S01]  /*0c20*/  S2R R47, SR_LANEID ;  /* 0x00000000002f7919 */ /* 0x01fe220000000000 */
[----:B------:R-:W1:Y:S01]  /*0c30*/  LDCU UR4, c[0x0][0x3b0] ;  /* 0x00007600ff0477ac */ /* 0x000e620008000800 */
[C---:B------:R-:W-:Y:S01]  /*0c40*/  VIADD R167, R7.reuse, 0x200 ;  /* 0x0000020007a77836 */ /* 0x040fe20000000000 */
[C---:B------:R-:W-:Y:S01]  /*0c50*/  IADD3 R63, PT, PT, R7.reuse, 0x1000, RZ ;  /* 0x00001000073f7810 */ /* 0x040fe20007ffe0ff */
[C---:B------:R-:W-:Y:S01]  /*0c60*/  VIADD R61, R7.reuse, 0x400 ;  /* 0x00000400073d7836 */ /* 0x040fe20000000000 */
[C---:B------:R-:W-:Y:S01]  /*0c70*/  IADD3 R159, PT, PT, R7.reuse, 0x1600, RZ ;  /* 0x00001600079f7810 */ /* 0x040fe20007ffe0ff */
[C---:B------:R-:W-:Y:S01]  /*0c80*/  VIADD R165, R7.reuse, 0x600 ;  /* 0x0000060007a57836 */ /* 0x040fe20000000000 */
[C---:B------:R-:W-:Y:S01]  /*0c90*/  IADD3 R69, PT, PT, R7.reuse, 0x2400, RZ ;  /* 0x0000240007457810 */ /* 0x040fe20007ffe0ff */
[C---:B------:R-:W-:Y:S01]  /*0ca0*/  VIADD R161, R7.reuse, 0x1200 ;  /* 0x0000120007a17836 */ /* 0x040fe20000000000 */
[C---:B------:R-:W-:Y:S01]  /*0cb0*/  IADD3 R169, PT, PT, R7.reuse, 0x3200, RZ ;  /* 0x0000320007a97810 */ /* 0x040fe20007ffe0ff */
[C---:B------:R-:W-:Y:S01]  /*0cc0*/  VIADD R65, R7.reuse, 0x1400 ;  /* 0x0000140007417836 */ /* 0x040fe20000000000 */
[----:B------:R-:W-:Y:S01]  /*0cd0*/  CS2R R48, SRZ ;  /* 0x0000000000307805 */ /* 0x000fe2000001ff00 */
[C---:B------:R-:W-:Y:S01]  /*0ce0*/  VIADD R67, R7.reuse, 0x2000 ;  /* 0x0000200007437836 */ /* 0x040fe20000000000 */
[----:B------:R-:W-:Y:S01]  /*0cf0*/  CS2R R50, SRZ ;  /* 0x0000000000327805 */ /* 0x000fe2000001ff00 */
[C---:B------:R-:W-:Y:S01]  /*0d00*/  VIADD R157, R7.reuse, 0x2200 ;  /* 0x00002200079d7836 */ /* 0x040fe20000000000 */
[----:B------:R-:W-:Y:S01]  /*0d10*/  CS2R R52, SRZ ;  /* 0x0000000000347805 */ /* 0x000fe2000001ff00 */
[C---:B------:R-:W-:Y:S01]  /*0d20*/  VIADD R155, R7.reuse, 0x2600 ;  /* 0x00002600079b7836 */ /* 0x040fe20000000000 */
[----:B------:R-:W-:Y:S01]  /*0d30*/  CS2R R54, SRZ ;  /* 0x0000000000367805 */ /* 0x000fe2000001ff00 */
[C---:B------:R-:W-:Y:S01]  /*0d40*/  VIADD R71, R7.reuse, 0x3000 ;  /* 0x0000300007477836 */ /* 0x040fe20000000000 */
[----:B-1----:R-:W-:Y:S01]  /*0d50*/  UISETP.GE.AND UP0, UPT, UR4, 0x20, UPT ;  /* 0x000000200400788c */ /* 0x002fe2000bf06270 */
[C---:B------:R-:W-:Y:S01]  /*0d60*/  VIADD R73, R7.reuse, 0x3400 ;  /* 0x0000340007497836 */ /* 0x040fe20000000000 */
[----:B------:R-:W-:Y:S01]  /*0d70*/  CS2R R76, SRZ ;  /* 0x00000000004c7805 */ /* 0x000fe2000001ff00 */
[----:B------:R-:W-:Y:S01]  /*0d80*/  VIADD R171, R7, 0x3600 ;  /* 0x0000360007ab7836 */ /* 0x000fe20000000000 */
[----:B------:R-:W-:-:S02]  /*0d90*/  CS2R R78, SRZ ;  /* 0x00000000004e7805 */ /* 0x000fc4000001ff00 */
[----:B------:R-:W-:Y:S02]  /*0da0*/  CS2R R148, SRZ ;  /* 0x0000000000947805 */ /* 0x000fe4000001ff00 */
[----:B------:R-:W-:Y:S02]  /*0db0*/  CS2R R146, SRZ ;  /* 0x0000000000927805 */ /* 0x000fe4000001ff00 */
[----:B------:R-:W-:Y:S02]  /*0dc0*/  CS2R R80, SRZ ;  /* 0x0000000000507805 */ /* 0x000fe4000001ff00 */
[----:B------:R-:W-:Y:S02]  /*0dd0*/  CS2R R82, SRZ ;  /* 0x0000000000527805 */ /* 0x000fe4000001ff00 */
[----:B------:R-:W-:Y:S02]  /*0de0*/  CS2R R130, SRZ ;  /* 0x0000000000827805 */ /* 0x000fe4000001ff00 */
[----:B------:R-:W-:-:S02]  /*0df0*/  CS2R R132, SRZ ;  /* 0x0000000000847805 */ /* 0x000fc4000001ff00 */
[----:B------:R-:W-:Y:S02]  /*0e00*/  CS2R R134, SRZ ;  /* 0x0000000000867805 */ /* 0x000fe4000001ff00 */
[----:B------:R-:W-:Y:S02]  /*0e10*/  CS2R R136, SRZ ;  /* 0x0000000000887805 */ /* 0x000fe4000001ff00 */
[----:B0-----:R-:W-:Y:S02]  /*0e20*/  SHF.R.U32.HI R46, RZ, 0x2, R47 ;  /* 0x00000002ff2e7819 */ /* 0x001fe4000001162f */
[----:B------:R-:W-:Y:S02]  /*0e30*/  CS2R R138, SRZ ;  /* 0x00000000008a7805 */ /* 0x000fe4000001ff00 */
[----:B------:R-:W-:Y:S02]  /*0e40*/  LOP3.LUT R47, R47, 0x3, RZ, 0xc0, !PT ;  /* 0x000000032f2f7812 */ /* 0x000fe400078ec0ff */
[----:B------:R-:W-:-:S02]  /*0e50*/  CS2R R140, SRZ ;  /* 0x00000000008c7805 */ /* 0x000fc4000001ff00 */
[----:B------:R-:W-:Y:S02]  /*0e60*/  CS2R R84, SRZ ;  /* 0x0000000000547805 */ /* 0x000fe4000001ff00 */
[----:B------:R-:W-:Y:S02]  /*0e70*/  CS2R R86, SRZ ;  /* 0x0000000000567805 */ /* 0x000fe4000001ff00 */
[----:B------:R-:W-:Y:S02]  /*0e80*/  LEA R168, R46, R47, 0x3 ;  /* 0x0000002f2ea87211 */ /* 0x000fe400078e18ff */
[----:B------:R-:W-:Y:S02]  /*0e90*/  CS2R R46, SRZ ;  /* 0x00000000002e7805 */ /* 0x000fe4000001ff00 */
[----:B------:R-:W-:Y:S02]  /*0ea0*/  CS2R R114, SRZ ;  /* 0x0000000000727805 */ /* 0x000fe4000001ff00 */
[----:B------:R-:W-:-:S02]  /*0eb0*/  CS2R R116, SRZ ;  /* 0x0000000000747805 */ /* 0x000fc4000001ff00 */
[C---:B------:R-:W-:Y:S01]  /*0ec0*/  LEA R167, R168.reuse, R167, 0x2 ;  /* 0x000000a7a8a77211 */ /* 0x040fe200078e10ff */
[C---:B------:R-:W-:Y:S01]  /*0ed0*/  IMAD.U32 R166, R168.reuse, 0x4, R61 ;  /* 0x00000004a8a67824 */ /* 0x040fe200078e003d */
        /* <DEDUP_REMOVED lines=8> */
[----:B------:R-:W-:Y:S01]  /*0f60*/  CS2R R118, SRZ ;  /* 0x0000000000767805 */ /* 0x000fe2000001ff00 */
        /* <DEDUP_REMOVED lines=8> */
[----:B------:R-:W-:Y:S01]  /*0ff0*/  IMAD.U32 R171, R168, 0x4, R171 ;  /* 0x00000004a8ab7824 */ /* 0x000fe200078e00ab */
[----:B------:R-:W-:-:S02]  /*1000*/  CS2R R58, SRZ ;  /* 0x00000000003a7805 */ /* 0x000fc4000001ff00 */
[----:B------:R-:W-:Y:S02]  /*1010*/  CS2R R104, SRZ ;  /* 0x0000000000687805 */ /* 0x000fe4000001ff00 */
[----:B------:R-:W-:Y:S02]  /*1020*/  CS2R R106, SRZ ;  /* 0x00000000006a7805 */ /* 0x000fe4000001ff00 */
[----:B------:R-:W-:Y:S02]  /*1030*/  CS2R R108, SRZ ;  /* 0x00000000006c7805 */ /* 0x000fe4000001ff00 */
[----:B------:R-:W-:Y:S02]  /*1040*/  CS2R R110, SRZ ;  /* 0x00000000006e7805 */ /* 0x000fe4000001ff00 */
[----:B------:R-:W-:Y:S02]  /*1050*/  CS2R R112, SRZ ;  /* 0x0000000000707805 */ /* 0x000fe4000001ff00 */
[----:B------:R-:W-:Y:S01]  /*1060*/  LEA R168, R168, R7, 0x2 ;  /* 0x00000007a8a87211 */ /* 0x000fe200078e10ff */
[----:B------:R-:W-:Y:S06]  /*1070*/  BRA.U !UP0, `(.L_x_0) ;  /* 0x0000002108887547 */ /* 0x000fec000b800000 */
[----:B------:R-:W-:Y:S01]  /*1080*/  VIADD R204, R162, UR8 ;  /* 0x00000008a2cc7c36 */ /* 0x000fe20008000000 */
[----:B------:R-:W-:Y:S01]  /*1090*/  CS2R R46, SRZ ;  /* 0x00000000002e7805 */ /* 0x000fe2000001ff00 */
[----:B------:R-:W-:Y:S01]  /*10a0*/  IMAD R61, R33, UR18, R2 ;  /* 0x00000012213d7c24 */ /* 0x000fe2000f8e0202 */
[----:B------:R-:W-:Y:S01]  /*10b0*/  CS2R R48, SRZ ;  /* 0x0000000000307805 */ /* 0x000fe2000001ff00 */
        /* <DEDUP_REMOVED lines=11> */
[----:B------:R-:W-:Y:S01]  /*1170*/  LEA R126, R61, R162, 0x7 ;  /* 0x000000a23d7e7211 */ /* 0x000fe200078e38ff */
[C---:B------:R-:W-:Y:S01]  /*1180*/  VIADD R90, R204.reuse, 0x48 ;  /* 0x00000048cc5a7836 */ /* 0x040fe20000000000 */
[C---:B------:R-:W-:Y:S01]  /*1190*/  IADD3 R234, PT, PT, R204.reuse, 0x68, RZ ;  /* 0x00000068ccea7810 */ /* 0x040fe20007ffe0ff */
[C---:B------:R-:W-:Y:S01]  /*11a0*/  VIADD R92, R204.reuse, 0x4 ;  /* 0x00000004cc5c7836 */ /* 0x040fe20000000000 */
[C---:B------:R-:W-:Y:S01]  /*11b0*/  IADD3 R228, PT, PT, R204.reuse, 0x8, RZ ;  /* 0x00000008cce47810 */ /* 0x040fe20007ffe0ff */
[C---:B------:R-:W-:Y:S01]  /*11c0*/  VIADD R96, R204.reuse, 0x54 ;  /* 0x00000054cc607836 */ /* 0x040fe20000000000 */
[C---:B------:R-:W-:Y:S01]  /*11d0*/  IADD3 R222, PT, PT, R204.reuse, 0x10, RZ ;  /* 0x00000010ccde7810 */ /* 0x040fe20007ffe0ff */
[C---:B------:R-:W-:Y:S01]  /*11e0*/  VIADD R98, R204.reuse, 0x20 ;  /* 0x00000020cc627836 */ /* 0x040fe20000000000 */
[----:B------:R-:W-:Y:S01]  /*11f0*/  IADD3 R216, PT, PT, R204, 0x18, RZ ;  /* 0x00000018ccd87810 */ /* 0x000fe20007ffe0ff */
[--C-:B------:R-:W-:Y:S01]  /*1200*/  IMAD R231, R64, UR4, R45.reuse ;  /* 0x0000000440e77c24 */ /* 0x100fe2000f8e022d */
        /* <DEDUP_REMOVED lines=22> */
[----:B------:R-:W-:Y:S01]  /*1370*/  CS2R R50, SRZ ;  /* 0x0000000000327805 */ /* 0x000fe2000001ff00 */
[--C-:B------:R-:W-:Y:S01]  /*1380*/  IMAD R215, R92, UR4, R45.reuse ;  /* 0x000000045cd77c24 */ /* 0x100fe2000f8e022d */
[----:B------:R-:W-:Y:S01]  /*1390*/  CS2R R52, SRZ ;  /* 0x0000000000347805 */ /* 0x000fe2000001ff00 */
[--C-:B------:R-:W-:Y:S01]  /*13a0*/  IMAD R211, R96, UR4, R45.reuse ;  /* 0x0000000460d37c24 */ /* 0x100fe2000f8e022d */
[----:B------:R-:W-:Y:S01]  /*13b0*/  CS2R R54, SRZ ;  /* 0x0000000000367805 */ /* 0x000fe2000001ff00 */
[----:B------:R-:W-:Y:S01]  /*13c0*/  IMAD R209, R98, UR4, R45 ;  /* 0x0000000462d17c24 */ /* 0x000fe2000f8e022d */
        /* <DEDUP_REMOVED lines=21> */
[----:B------:R-:W-:Y:S01]  /*1520*/  VIADD R102, R204, 0x64 ;  /* 0x00000064cc667836 */ /* 0x000fe20000000000 */
        /* <DEDUP_REMOVED lines=31> */
[----:B------:R-:W-:-:S02]  /*1720*/  VIADD R180, R126, 0x5c ;  /* 0x0000005c7eb47836 */ /* 0x000fc40000000000 */
[C---:B------:R-:W-:Y:S02]  /*1730*/  VIADD R178, R126.reuse, 0x64 ;  /* 0x000000647eb27836 */ /* 0x040fe40000000000 */
[C---:B------:R-:W-:Y:S02]  /*1740*/  VIADD R96, R126.reuse, 0x68 ;  /* 0x000000687e607836 */ /* 0x040fe40000000000 */
[C---:B------:R-:W-:Y:S02]  /*1750*/  VIADD R98, R126.reuse, 0x70 ;  /* 0x000000707e627836 */ /* 0x040fe40000000000 */
[C---:B------:R-:W-:Y:S02]  /*1760*/  VIADD R174, R126.reuse, 0x74 ;  /* 0x000000747eae7836 */ /* 0x040fe40000000000 */
[----:B------:R-:W-:Y:S02]  /*1770*/  VIADD R172, R126, 0x7c ;  /* 0x0000007c7eac7836 */ /* 0x000fe40000000000 */
[----:B------:R-:W-:-:S02]  /*1780*/  IMAD R204, R204, UR4, R45 ;  /* 0x00000004cccc7c24 */ /* 0x000fc4000f8e022d */
[--C-:B------:R-:W-:Y:S02]  /*1790*/  IMAD R234, R234, UR4, R45.reuse ;  /* 0x00000004eaea7c24 */ /* 0x100fe4000f8e022d */
[--C-:B------:R-:W-:Y:S02]  /*17a0*/  IMAD R232, R232, UR4, R45.reuse ;  /* 0x00000004e8e87c24 */ /* 0x100fe4000f8e022d */
[--C-:B------:R-:W-:Y:S02]  /*17b0*/  IMAD R230, R230, UR4, R45.reuse ;  /* 0x00000004e6e67c24 */ /* 0x100fe4000f8e022d */
[--C-:B------:R-:W-:Y:S02]  /*17c0*/  IMAD R228, R228, UR4, R45.reuse ;  /* 0x00000004e4e47c24 */ /* 0x100fe4000f8e022d */
[--C-:B------:R-:W-:Y:S02]  /*17d0*/  IMAD R226, R226, UR4, R45.reuse ;  /* 0x00000004e2e27c24 */ /* 0x100fe4000f8e022d */
        /* <DEDUP_REMOVED lines=42> */
[----:B------:R-:W-:Y:S01]  /*1a80*/  IMAD R172, R172, UR4, R45 ;  /* 0x00000004acac7c24 */ /* 0x000fe2000f8e022d */
[----:B------:R-:W-:-:S06]  /*1a90*/  UMOV UR4, UR12 ;  /* 0x0000000c00047c82 */ /* 0x000fcc0008000000 */
.L_x_1:
[----:B------:R-:W0:Y:S02]  /*1aa0*/  LDC.64 R102, c[0x0][0x380] ;  /* 0x0000e000ff667b82 */ /* 0x000e240000000a00 */
[----:B0-----:R-:W-:-:S04]  /*1ab0*/  IMAD.WIDE R70, R204, 0x2, R102 ;  /* 0x00000002cc467825 */ /* 0x001fc800078e0266 */
[--C-:B------:R-:W-:Y:S01]  /*1ac0*/  IMAD.WIDE R68, R215, 0x2, R102.reuse ;  /* 0x00000002d7447825 */ /* 0x100fe200078e0266 */
[----:B------:R-:W2:Y:S03]  /*1ad0*/  LDG.E.U16 R143, desc[UR16][R70.64] ;  /* 0x00000010468f7981 */ /* 0x000ea6000c1e1500 */
[--C-:B------:R-:W-:Y:S01]  /*1ae0*/  IMAD.WIDE R150, R228, 0x2, R102.reuse ;  /* 0x00000002e4967825 */ /* 0x100fe200078e0266 */
[----:B------:R-:W3:Y:S03]  /*1af0*/  LDG.E.U16 R142, desc[UR16][R68.64] ;  /* 0x00000010448e7981 */ /* 0x000ee6000c1e1500 */
[--C-:B------:R-:W-:Y:S02]  /*1b00*/  IMAD.WIDE R72, R225, 0x2, R102.reuse ;  /* 0x00000002e1487825 */ /* 0x100fe400078e0266 */
[----:B------:R-:W4:Y:S02]  /*1b10*/  LDG.E.U16 R150, desc[UR16][R150.64] ;  /* 0x0000001096967981 */ /* 0x000f24000c1e1500 */
[----:B------:R-:W-:-:S02]  /*1b20*/  IMAD.WIDE R64, R222, 0x2, R102 ;  /* 0x00000002de407825 */ /* 0x000fc400078e0266 */
[----:B------:R-:W5:Y:S02]  /*1b30*/  LDG.E.U16 R239, desc[UR16][R72.64] ;  /* 0x0000001048ef7981 */ /* 0x000f64000c1e1500 */
[--C-:B------:R-:W-:Y:S02]  /*1b40*/  IMAD.WIDE R66, R219, 0x2, R102.reuse ;  /* 0x00000002db427825 */ /* 0x100fe400078e0266 */
[----:B------:R-:W5:Y:S04]  /*1b50*/  LDG.E.U16 R145, desc[UR16][R64.64] ;  /* 0x0000001040917981 */ /* 0x000f68000c1e1500 */
[----:B------:R-:W5:Y:S01]  /*1b60*/  LDG.E.U16 R144, desc[UR16][R66.64] ;  /* 0x0000001042907981 */ /* 0x000f62000c1e1500 */
[----:B------:R-:W-:-:S05]  /*1b70*/  IMAD.WIDE R62, R216, 0x2, R102 ;  /* 0x00000002d83e7825 */ /* 0x000fca00078e0266 */
[----:B------:R-:W5:Y:S01]  /*1b80*/  LDG.E.U16 R153, desc[UR16][R62.64] ;  /* 0x000000103e997981 */ /* 0x000f62000c1e1500 */
[----:B------:R-:W-:-:S05]  /*1b90*/  IMAD.WIDE R60, R212, 0x2, R102 ;  /* 0x00000002d43c7825 */ /* 0x000fca00078e0266 */
[----:B------:R0:W5:Y:S02]  /*1ba0*/  LDG.E.U16 R237, desc[UR16][R60.64] ;  /* 0x000000103ced7981 */ /* 0x000164000c1e1500 */
[----:B0-----:R-:W-:-:S05]  /*1bb0*/  IMAD.WIDE R60, R220, 0x2, R102 ;  /* 0x00000002dc3c7825 */ /* 0x001fca00078e0266 */
[----:B------:R0:W5:Y:S02]  /*1bc0*/  LDG.E.U16 R73, desc[UR16][R60.64] ;  /* 0x000000103c497981 */ /* 0x000164000c1e1500 */
[----:B0-----:R-:W0:Y:S01]  /*1bd0*/  LDC.64 R60, c[0x0][0x388] ;  /* 0x0000e200ff3c7b82 */ /* 0x001e220000000a00 */
[----:B------:R-:W-:-:S04]  /*1be0*/  IMAD.WIDE R74, R232, 0x2, R102 ;  /* 0x00000002e84a7825 */ /* 0x000fc800078e0266 */
[--C-:B------:R-:W-:Y:S01]  /*1bf0*/  IMAD.WIDE R70, R206, 0x2, R102.reuse ;  /* 0x00000002ce467825 */ /* 0x100fe200078e0266 */
[----:B------:R1:W5:Y:S03]  /*1c00*/  LDG.E.U16 R65, desc[UR16][R74.64] ;  /* 0x000000104a417981 */ /* 0x000366000c1e1500 */
[--C-:B------:R-:W-:Y:S01]  /*1c10*/  IMAD.WIDE R62, R221, 0x2, R102.reuse ;  /* 0x00000002dd3e7825 */ /* 0x100fe200078e0266 */
[----:B------:R-:W5:Y:S03]  /*1c20*/  LDG.E.U16 R236, desc[UR16][R70.64] ;  /* 0x0000001046ec7981 */ /* 0x000f66000c1e1500 */
[--C-:B-1----:R-:W-:Y:S01]  /*1c30*/  IMAD.WIDE R74, R214, 0x2, R102.reuse ;  /* 0x00000002d64a7825 */ /* 0x102fe200078e0266 */
[----:B------:R1:W5:Y:S03]  /*1c40*/  LDG.E.U16 R71, desc[UR16][R62.64] ;  /* 0x000000103e477981 */ /* 0x000366000c1e1500 */
[----:B------:R-:W-:-:S02]  /*1c50*/  IMAD.WIDE R68, R209, 0x2, R102 ;  /* 0x00000002d1447825 */ /* 0x000fc400078e0266 */
[----:B------:R-:W5:Y:S02]  /*1c60*/  LDG.E.U16 R75, desc[UR16][R74.64] ;  /* 0x000000104a4b7981 */ /* 0x000f64000c1e1500 */
[--C-:B------:R-:W-:Y:S02]  /*1c70*/  IMAD.WIDE R88, R213, 0x2, R102.reuse ;  /* 0x00000002d5587825 */ /* 0x100fe400078e0266 */
[----:B------:R-:W5:Y:S02]  /*1c80*/  LDG.E.U16 R151, desc[UR16][R68.64] ;  /* 0x0000001044977981 */ /* 0x000f64000c1e1500 */
[--C-:B-1----:R-:W-:Y:S02]  /*1c90*/  IMAD.WIDE R62, R234, 0x2, R102.reuse ;  /* 0x00000002ea3e7825 */ /* 0x102fe400078e0266 */
[----:B------:R-:W5:Y:S02]  /*1ca0*/  LDG.E.U16 R89, desc[UR16][R88.64] ;  /* 0x0000001058597981 */ /* 0x000f64000c1e1500 */
[----:B------:R-:W-:-:S02]  /*1cb0*/  IMAD.WIDE R98, R217, 0x2, R102 ;  /* 0x00000002d9627825 */ /* 0x000fc400078e0266 */
[----:B------:R0:W5:Y:S02]  /*1cc0*/  LDG.E.U16 R74, desc[UR16][R62.64] ;  /* 0x000000103e4a7981 */ /* 0x000164000c1e1500 */
[----:B------:R-:W-:Y:S02]  /*1cd0*/  IMAD.WIDE R126, R230, 0x2, R102 ;  /* 0x00000002e67e7825 */ /* 0x000fe400078e0266 */
[----:B------:R1:W5:Y:S04]  /*1ce0*/  LDG.E.U16 R68, desc[UR16][R98.64] ;  /* 0x0000001062447981 */ /* 0x000368000c1e1500 */
[----:B------:R-:W5:Y:S01]  /*1cf0*/  LDG.E.U16 R88, desc[UR16][R126.64] ;  /* 0x000000107e587981 */ /* 0x000f62000c1e1500 */
[----:B0-----:R-:W-:-:S04]  /*1d00*/  IMAD.WIDE R62, R203, 0x2, R60 ;  /* 0x00000002cb3e7825 */ /* 0x001fc800078e023c */
[--C-:B-1----:R-:W-:Y:S01]  /*1d10*/  IMAD.WIDE R98, R233, 0x2, R102.reuse ;  /* 0x00000002e9627825 */ /* 0x102fe200078e0266 */
[----:B------:R0:W5:Y:S03]  /*1d20*/  LDG.E.U16 R127, desc[UR16][R62.64] ;  /* 0x000000103e7f7981 */ /* 0x000166000c1e1500 */
[--C-:B------:R-:W-:Y:S02]  /*1d30*/  IMAD.WIDE R94, R224, 0x2, R102.reuse ;  /* 0x00000002e05e7825 */ /* 0x100fe400078e0266 */
[----:B------:R-:W5:Y:S02]  /*1d40*/  LDG.E.U16 R99, desc[UR16][R98.64] ;  /* 0x0000001062637981 */ /* 0x000f64000c1e1500 */
[----:B------:R-:W-:Y:S02]  /*1d50*/  IMAD.WIDE R92, R226, 0x2, R102 ;  /* 0x00000002e25c7825 */ /* 0x000fe400078e0266 */
[----:B------:R-:W5:Y:S02]  /*1d60*/  LDG.E.U16 R67, desc[UR16][R94.64] ;  /* 0x000000105e437981 */ /* 0x000f64000c1e1500 */
[----:B0-----:R-:W-:-:S02]  /*1d70*/  IMAD.WIDE R62, R193, 0x2, R60 ;  /* 0x00000002c13e7825 */ /* 0x001fc400078e023c */
[----:B------:R-:W5:Y:S02]  /*1d80*/  LDG.E.U16 R64, desc[UR16][R92.64] ;  /* 0x000000105c407981 */ /* 0x000f64000c1e1500 */
[--C-:B------:R-:W-:Y:S02]  /*1d90*/  IMAD.WIDE R90, R223, 0x2, R102.reuse ;  /* 0x00000002df5a7825 */ /* 0x100fe400078e0266 */
[----:B------:R0:W5:Y:S02]  /*1da0*/  LDG.E.U16 R98, desc[UR16][R62.64] ;  /* 0x000000103e627981 */ /* 0x000164000c1e1500 */
[--C-:B------:R-:W-:Y:S02]  /*1db0*/  IMAD.WIDE R100, R218, 0x2, R102.reuse ;  /* 0x00000002da647825 */ /* 0x100fe400078e0266 */
[----:B------:R1:W5:Y:S02]  /*1dc0*/  LDG.E.U16 R69, desc[UR16][R90.64] ;  /* 0x000000105a457981 */ /* 0x000364000c1e1500 */
[----:B------:R-:W-:-:S02]  /*1dd0*/  IMAD.WIDE R96, R211, 0x2, R102 ;  /* 0x00000002d3607825 */ /* 0x000fc400078e0266 */
[----:B------:R-:W5:Y:S02]  /*1de0*/  LDG.E.U16 R66, desc[UR16][R100.64] ;  /* 0x0000001064427981 */ /* 0x000f64000c1e1500 */
[----:B------:R-:W-:Y:S02]  /*1df0*/  IMAD.WIDE R246, R231, 0x2, R102 ;  /* 0x00000002e7f67825 */ /* 0x000fe400078e0266 */
[----:B------:R1:W5:Y:S02]  /*1e00*/  LDG.E.U16 R70, desc[UR16][R96.64] ;  /* 0x0000001060467981 */ /* 0x000364000c1e1500 */
[----:B0-----:R-:W-:Y:S02]  /*1e10*/  IMAD.WIDE R62, R187, 0x2, R60 ;  /* 0x00000002bb3e7825 */ /* 0x001fe400078e023c */
[----:B------:R-:W5:Y:S02]  /*1e20*/  LDG.E.U16 R246, desc[UR16][R246.64] ;  /* 0x00000010f6f67981 */ /* 0x000f64000c1e1500 */
[----:B-1----:R-:W-:-:S04]  /*1e30*/  IMAD.WIDE R90, R210, 0x2, R102 ;  /* 0x00000002d25a7825 */ /* 0x002fc800078e0266 */
[--C-:B------:R-:W-:Y:S02]  /*1e40*/  IMAD.WIDE R92, R208, 0x2, R102.reuse ;  /* 0x00000002d05c7825 */ /* 0x100fe400078e0266 */
[----:B------:R-:W5:Y:S02]  /*1e50*/  LDG.E.U16 R91, desc[UR16][R90.64] ;  /* 0x000000105a5b7981 */ /* 0x000f64000c1e1500 */
[--C-:B------:R-:W-:Y:S02]  /*1e60*/  IMAD.WIDE R94, R207, 0x2, R102.reuse ;  /* 0x00000002cf5e7825 */ /* 0x100fe400078e0266 */
[----:B------:R0:W5:Y:S02]  /*1e70*/  LDG.E.U16 R247, desc[UR16][R62.64] ;  /* 0x000000103ef77981 */ /* 0x000164000c1e1500 */
[--C-:B------:R-:W-:Y:S02]  /*1e80*/  IMAD.WIDE R128, R205, 0x2, R102.reuse ;  /* 0x00000002cd807825 */ /* 0x100fe400078e0266 */
[----:B------:R-:W5:Y:S02]  /*1e90*/  LDG.E.U16 R93, desc[UR16][R92.64] ;  /* 0x000000105c5d7981 */ /* 0x000f64000c1e1500 */
[----:B------:R-:W-:-:S02]  /*1ea0*/  IMAD.WIDE R96, R235, 0x2, R102 ;  /* 0x00000002eb607825 */ /* 0x000fc400078e0266 */
[----:B------:R1:W5:Y:S02]  /*1eb0*/  LDG.E.U16 R72, desc[UR16][R128.64] ;  /* 0x0000001080487981 */ /* 0x000364000c1e1500 */
[--C-:B------:R-:W-:Y:S02]  /*1ec0*/  IMAD.WIDE R100, R229, 0x2, R102.reuse ;  /* 0x00000002e5647825 */ /* 0x100fe400078e0266 */
[----:B------:R-:W5:Y:S02]  /*1ed0*/  LDG.E.U16 R95, desc[UR16][R94.64] ;  /* 0x000000105e5f7981 */ /* 0x000f64000c1e1500 */
[----:B------:R-:W-:Y:S02]  /*1ee0*/  IMAD.WIDE R102, R227, 0x2, R102 ;  /* 0x00000002e3667825 */ /* 0x000fe400078e0266 */
[----:B------:R-:W5:Y:S02]  /*1ef0*/  LDG.E.U16 R97, desc[UR16][R96.64] ;  /* 0x0000001060617981 */ /* 0x000f64000c1e1500 */
[----:B0-----:R-:W-:-:S02]  /*1f00*/  IMAD.WIDE R62, R186, 0x2, R60 ;  /* 0x00000002ba3e7825 */ /* 0x001fc400078e023c */
[----:B------:R-:W5:Y:S02]  /*1f10*/  LDG.E.U16 R103, desc[UR16][R102.64] ;  /* 0x0000001066677981 */ /* 0x000f64000c1e1500 */
[--C-:B-1----:R-:W-:Y:S02]  /*1f20*/  IMAD.WIDE R128, R200, 0x2, R60.reuse ;  /* 0x00000002c8807825 */ /* 0x102fe400078e023c */
[----:B------:R-:W5:Y:S04]  /*1f30*/  LDG.E.U16 R101, desc[UR16][R100.64] ;  /* 0x0000001064657981 */ /* 0x000f68000c1e1500 */
[----:B------:R-:W5:Y:S04]  /*1f40*/  LDG.E.U16 R129, desc[UR16][R128.64] ;  /* 0x0000001080817981 */ /* 0x000f68000c1e1500 */
[----:B------:R0:W5:Y:S02]  /*1f50*/  LDG.E.U16 R102, desc[UR16][R62.64] ;  /* 0x000000103e667981 */ /* 0x000164000c1e1500 */
[----:B0-----:R-:W-:-:S05]  /*1f60*/  IMAD.WIDE R62, R182, 0x2, R60 ;  /* 0x00000002b63e7825 */ /* 0x001fca00078e023c */
[----:B------:R0:W5:Y:S02]  /*1f70*/  LDG.E.U16 R128, desc[UR16][R62.64] ;  /* 0x000000103e807981 */ /* 0x000164000c1e1500 */
[----:B0-----:R-:W-:-:S04]  /*1f80*/  IMAD.WIDE R62, R181, 0x2, R60 ;  /* 0x00000002b53e7825 */ /* 0x001fc800078e023c */
[----:B------:R-:W-:-:S04]  /*1f90*/  IMAD.WIDE R244, R202, 0x2, R60 ;  /* 0x00000002caf47825 */ /* 0x000fc800078e023c */
[--C-:B------:R-:W-:Y:S01]  /*1fa0*/  IMAD.WIDE R240, R201, 0x2, R60.reuse ;  /* 0x00000002c9f07825 */ /* 0x100fe200078e023c */
[----:B------:R-:W5:Y:S03]  /*1fb0*/  LDG.E.U16 R90, desc[UR16][R244.64] ;  /* 0x00000010f45a7981 */ /* 0x000f66000c1e1500 */
[--C-:B------:R-:W-:Y:S01]  /*1fc0*/  IMAD.WIDE R248, R194, 0x2, R60.reuse ;  /* 0x00000002c2f87825 */ /* 0x100fe200078e023c */
[----:B------:R0:W5:Y:S03]  /*1fd0*/  LDG.E.U16 R92, desc[UR16][R240.64] ;  /* 0x00000010f05c7981 */ /* 0x000166000c1e1500 */
[--C-:B------:R-:W-:Y:S01]  /*1fe0*/  IMAD.WIDE R242, R195, 0x2, R60.reuse ;  /* 0x00000002c3f27825 */ /* 0x100fe200078e023c */
[----:B------:R1:W5:Y:S03]  /*1ff0*/  LDG.E.U16 R96, desc[UR16][R248.64] ;  /* 0x00000010f8607981 */ /* 0x000366000c1e1500 */
[----:B0-----:R-:W-:-:S04]  /*2000*/  IMAD.WIDE R240, R191, 0x2, R60 ;  /* 0x00000002bff07825 */ /* 0x001fc800078e023c */
[--C-:B-1----:R-:W-:Y:S02]  /*2010*/  IMAD.WIDE R248, R185, 0x2, R60.reuse ;  /* 0x00000002b9f87825 */ /* 0x102fe400078e023c */
[----:B------:R-:W5:Y:S02]  /*2020*/  LDG.E.U16 R241, desc[UR16][R240.64] ;  /* 0x00000010f0f17981 */ /* 0x000f64000c1e1500 */
[--C-:B------:R-:W-:Y:S02]  /*2030*/  IMAD.WIDE R250, R190, 0x2, R60.reuse ;  /* 0x00000002befa7825 */ /* 0x100fe400078e023c */
[----:B------:R0:W5:Y:S02]  /*2040*/  LDG.E.U16 R126, desc[UR16][R248.64] ;  /* 0x00000010f87e7981 */ /* 0x000164000c1e1500 */
[--C-:B------:R-:W-:Y:S02]  /*2050*/  IMAD.WIDE R244, R188, 0x2, R60.reuse ;  /* 0x00000002bcf47825 */ /* 0x100fe400078e023c */
[----:B------:R1:W5:Y:S04]  /*2060*/  LDG.E.U16 R100, desc[UR16][R250.64] ;  /* 0x00000010fa647981 */ /* 0x000368000c1e1500 */
[----:B------:R-:W5:Y:S01]  /*2070*/  LDG.E.U16 R245, desc[UR16][R244.64] ;  /* 0x00000010f4f57981 */ /* 0x000f62000c1e1500 */
[----:B0-----:R-:W-:-:S03]  /*2080*/  IMAD.WIDE R248, R184, 0x2, R60 ;  /* 0x00000002b8f87825 */ /* 0x001fc600078e023c */
[----:B--2---:R-:W-:Y:S04]  /*2090*/  STS.U16 [R8], R143 ;  /* 0x0000008f08007388 */ /* 0x004fe80000000400 */
[----:B---3--:R0:W-:Y:S01]  /*20a0*/  STS.U16 [R17], R142 ;  /* 0x0000008e11007388 */ /* 0x0081e20000000400 */
[----:B-1----:R-:W-:-:S03]  /*20b0*/  IMAD.WIDE R250, R183, 0x2, R60 ;  /* 0x00000002b7fa7825 */ /* 0x002fc600078e023c */
[----:B------:R-:W2:Y:S04]  /*20c0*/  LDG.E.U16 R249, desc[UR16][R248.64] ;  /* 0x00000010f8f97981 */ /* 0x000ea8000c1e1500 */
[----:B----4-:R-:W-:Y:S01]  /*20d0*/  STS.U16 [R9], R150 ;  /* 0x0000009609007388 */ /* 0x010fe20000000400 */
[----:B0-----:R-:W-:-:S03]  /*20e0*/  IMAD.WIDE R142, R199, 0x2, R60 ;  /* 0x00000002c78e7825 */ /* 0x001fc600078e023c */
[----:B-----5:R-:W-:Y:S04]  /*20f0*/  STS.U16 [R18], R239 ;  /* 0x000000ef12007388 */ /* 0x020fe80000000400 */
[----:B------:R-:W-:Y:S04]  /*2100*/  STS.U16 [R8+0x400], R145 ;  /* 0x0004009108007388 */ /* 0x000fe80000000400 */
[----:B------:R0:W-:Y:S04]  /*2110*/  STS.U16 [R19], R144 ;  /* 0x0000009013007388 */ /* 0x0001e80000000400 */
[----:B------:R-:W3:Y:S04]  /*2120*/  LDG.E.U16 R143, desc[UR16][R142.64] ;  /* 0x000000108e8f7981 */ /* 0x000ee8000c1e1500 */
[----:B------:R-:W4:Y:S01]  /*2130*/  LDG.E.U16 R251, desc[UR16][R250.64] ;  /* 0x00000010fafb7981 */ /* 0x000f22000c1e1500 */
[----:B0-----:R-:W-:-:S03]  /*2140*/  IMAD.WIDE R144, R197, 0x2, R60 ;  /* 0x00000002c5907825 */ /* 0x001fc600078e023c */
[----:B------:R0:W5:Y:S04]  /*2150*/  LDG.E.U16 R142, desc[UR16][R62.64] ;  /* 0x000000103e8e7981 */ /* 0x000168000c1e1500 */
[----:B------:R-:W2:Y:S01]  /*2160*/  LDG.E.U16 R145, desc[UR16][R144.64] ;  /* 0x0000001090917981 */ /* 0x000ea2000c1e1500 */
[----:B0-----:R-:W-:-:S03]  /*2170*/  IMAD.WIDE R62, R180, 0x2, R60 ;  /* 0x00000002b43e7825 */ /* 0x001fc600078e023c */
[----:B------:R0:W-:Y:S04]  /*2180*/  STS.U16 [R10], R153 ;  /* 0x000000990a007388 */ /* 0x0001e80000000400 */
[----:B------:R1:W5:Y:S01]  /*2190*/  LDG.E.U16 R144, desc[UR16][R62.64] ;  /* 0x000000103e907981 */ /* 0x000362000c1e1500 */
[----:B------:R-:W-:-:S04]  /*21a0*/  IMAD.WIDE R238, R198, 0x2, R60 ;  /* 0x00000002c6ee7825 */ /* 0x000fc800078e023c */
[--C-:B0-----:R-:W-:Y:S01]  /*21b0*/  IMAD.WIDE R152, R196, 0x2, R60.reuse ;  /* 0x00000002c4987825 */ /* 0x101fe200078e023c */
[----:B------:R0:W4:Y:S03]  /*21c0*/  LDG.E.U16 R94, desc[UR16][R238.64] ;  /* 0x00000010ee5e7981 */ /* 0x000126000c1e1500 */
[--C-:B-1----:R-:W-:Y:S02]  /*21d0*/  IMAD.WIDE R62, R179, 0x2, R60.reuse ;  /* 0x00000002b33e7825 */ /* 0x102fe400078e023c */
[----:B------:R-:W5:Y:S04]  /*21e0*/  LDG.E.U16 R153, desc[UR16][R152.64] ;  /* 0x0000001098997981 */ /* 0x000f68000c1e1500 */
[----:B------:R1:W5:Y:S01]  /*21f0*/  LDG.E.U16 R150, desc[UR16][R62.64] ;  /* 0x000000103e967981 */ /* 0x000362000c1e1500 */
[----:B0-----:R-:W-:-:S03]  /*2200*/  IMAD.WIDE R238, R192, 0x2, R60 ;  /* 0x00000002c0ee7825 */ /* 0x001fc600078e023c */
[----:B------:R0:W-:Y:S04]  /*2210*/  STS.U16 [R20], R237 ;  /* 0x000000ed14007388 */ /* 0x0001e80000000400 */
[----:B------:R-:W5:Y:S01]  /*2220*/  LDG.E.U16 R239, desc[UR16][R238.64] ;  /* 0x00000010eeef7981 */ /* 0x000f62000c1e1500 */
[----:B-1----:R-:W-:-:S03]  /*2230*/  IMAD.WIDE R62, R178, 0x2, R60 ;  /* 0x00000002b23e7825 */ /* 0x002fc600078e023c */
[----:B0-----:R-:W5:Y:S04]  /*2240*/  LDG.E.U16 R237, desc[UR16][R242.64] ;  /* 0x00000010f2ed7981 */ /* 0x001f68000c1e1500 */
[----:B------:R0:W5:Y:S02]  /*2250*/  LDG.E.U16 R152, desc[UR16][R62.64] ;  /* 0x000000103e987981 */ /* 0x000164000c1e1500 */
[----:B0-----:R-:W-:-:S05]  /*2260*/  IMAD.WIDE R62, R177, 0x2, R60 ;  /* 0x00000002b13e7825 */ /* 0x001fca00078e023c */
[----:B------:R0:W5:Y:S01]  /*2270*/  LDG.E.U16 R238, desc[UR16][R62.64] ;  /* 0x000000103eee7981 */ /* 0x000162000c1e1500 */
[----:B------:R-:W-:-:S06]  /*2280*/  IMAD.WIDE R242, R189, 0x2, R60 ;  /* 0x00000002bdf27825 */ /* 0x000fcc00078e023c */
[----:B------:R-:W5:Y:S01]  /*2290*/  LDG.E.U16 R243, desc[UR16][R242.64] ;  /* 0x00000010f2f37981 */ /* 0x000f62000c1e1500 */
[----:B0-----:R-:W-:-:S05]  /*22a0*/  IMAD.WIDE R62, R176, 0x2, R60 ;  /* 0x00000002b03e7825 */ /* 0x001fca00078e023c */
[----:B------:R0:W5:Y:S02]  /*22b0*/  LDG.E.U16 R240, desc[UR16][R62.64] ;  /* 0x000000103ef07981 */ /* 0x000164000c1e1500 */
[----:B0-----:R-:W-:-:S05]  /*22c0*/  IMAD.WIDE R62, R175, 0x2, R60 ;  /* 0x00000002af3e7825 */ /* 0x001fca00078e023c */
[----:B------:R0:W5:Y:S02]  /*22d0*/  LDG.E.U16 R242, desc[UR16][R62.64] ;  /* 0x000000103ef27981 */ /* 0x000164000c1e1500 */
[----:B0-----:R-:W-:-:S05]  /*22e0*/  IMAD.WIDE R62, R174, 0x2, R60 ;  /* 0x00000002ae3e7825 */ /* 0x001fca00078e023c */
[----:B------:R0:W5:Y:S02]  /*22f0*/  LDG.E.U16 R244, desc[UR16][R62.64] ;  /* 0x000000103ef47981 */ /* 0x000164000c1e1500 */
[----:B0-----:R-:W-:-:S04]  /*2300*/  IMAD.WIDE R62, R173, 0x2, R60 ;  /* 0x00000002ad3e7825 */ /* 0x001fc800078e023c */
[----:B------:R-:W-:Y:S01]  /*2310*/  IMAD.WIDE R60, R172, 0x2, R60 ;  /* 0x00000002ac3c7825 */ /* 0x000fe200078e023c */
[----:B------:R-:W5:Y:S05]  /*2320*/  LDG.E.U16 R248, desc[UR16][R62.64] ;  /* 0x000000103ef87981 */ /* 0x000f6a000c1e1500 */
[----:B------:R0:W5:Y:S04]  /*2330*/  LDG.E.U16 R61, desc[UR16][R60.64] ;  /* 0x000000103c3d7981 */ /* 0x000168000c1e1500 */
[----:B------:R1:W-:Y:S04]  /*2340*/  STS.U16 [R8+0x800], R151 ;  /* 0x0008009708007388 */ /* 0x0003e80000000400 */
[----:B------:R-:W-:Y:S04]  /*2350*/  STS.U16 [R21], R236 ;  /* 0x000000ec15007388 */ /* 0x000fe80000000400 */
[----:B------:R-:W-:Y:S04]  /*2360*/  STS.U16 [R11], R246 ;  /* 0x000000f60b007388 */ /* 0x000fe80000000400 */
[----:B------:R-:W-:Y:S04]  /*2370*/  STS.U16 [R22], R65 ;  /* 0x0000004116007388 */ /* 0x000fe80000000400 */
[----:B------:R-:W-:Y:S04]  /*2380*/  STS.U16 [R8+0xc00], R67 ;  /* 0x000c004308007388 */ /* 0x000fe80000000400 */
[----:B------:R-:W-:Y:S04]  /*2390*/  STS.U16 [R23], R64 ;  /* 0x0000004017007388 */ /* 0x000fe80000000400 */
[----:B------:R-:W-:Y:S04]  /*23a0*/  STS.U16 [R12], R69 ;  /* 0x000000450c007388 */ /* 0x000fe80000000400 */
[----:B------:R-:W-:Y:S04]  /*23b0*/  STS.U16 [R24], R71 ;  /* 0x0000004718007388 */ /* 0x000fe80000000400 */
[----:B------:R1:W-:Y:S04]  /*23c0*/  STS.U16 [R8+0x1000], R73 ;  /* 0x0010004908007388 */ /* 0x0003e80000000400 */
[----:B------:R-:W-:Y:S04]  /*23d0*/  STS.U16 [R25], R66 ;  /* 0x0000004219007388 */ /* 0x000fe80000000400 */
[----:B------:R-:W-:Y:S04]  /*23e0*/  STS.U16 [R13], R68 ;  /* 0x000000440d007388 */ /* 0x000fe80000000400 */
[----:B------:R-:W-:Y:S04]  /*23f0*/  STS.U16 [R26], R75 ;  /* 0x0000004b1a007388 */ /* 0x000fe80000000400 */
[----:B------:R1:W-:Y:S04]  /*2400*/  STS.U16 [R8+0x1400], R89 ;  /* 0x0014005908007388 */ /* 0x0003e80000000400 */
[----:B------:R-:W-:Y:S04]  /*2410*/  STS.U16 [R27], R70 ;  /* 0x000000461b007388 */ /* 0x000fe80000000400 */
[----:B------:R-:W-:Y:S04]  /*2420*/  STS.U16 [R14], R91 ;  /* 0x0000005b0e007388 */ /* 0x000fe80000000400 */
[----:B------:R-:W-:Y:S04]  /*2430*/  STS.U16 [R28], R93 ;  /* 0x0000005d1c007388 */ /* 0x000fe80000000400 */
[----:B------:R-:W-:Y:S04]  /*2440*/  STS.U16 [R8+0x1800], R95 ;  /* 0x0018005f08007388 */ /* 0x000fe80000000400 */
[----:B------:R-:W-:Y:S04]  /*2450*/  STS.U16 [R29], R72 ;  /* 0x000000481d007388 */ /* 0x000fe80000000400 */
[----:B------:R-:W-:Y:S04]  /*2460*/  STS.U16 [R15], R74 ;  /* 0x0000004a0f007388 */ /* 0x000fe80000000400 */
[----:B------:R-:W-:Y:S01]  /*2470*/  STS.U16 [R30], R97 ;  /* 0x000000611e007388 */ /* 0x000fe20000000400 */
[----:B0-----:R-:W0:Y:S03]  /*2480*/  S2R R60, SR_LANEID ;  /* 0x00000000003c7919 */ /* 0x001e260000000000 */
[----:B------:R-:W-:Y:S04]  /*2490*/  STS.U16 [R8+0x1c00], R99 ;  /* 0x001c006308007388 */ /* 0x000fe80000000400 */
[----:B------:R-:W-:Y:S04]  /*24a0*/  STS.U16 [R31], R88 ;  /* 0x000000581f007388 */ /* 0x000fe80000000400 */
[----:B------:R-:W-:Y:S04]  /*24b0*/  STS.U16 [R16], R101 ;  /* 0x0000006510007388 */ /* 0x000fe80000000400 */
[----:B------:R-:W-:Y:S04]  /*24c0*/  STS.U16 [R32], R103 ;  /* 0x0000006720007388 */ /* 0x000fe80000000400 */
[----:B------:R-:W-:Y:S04]  /*24d0*/  STS.U16 [R8+0x2000], R127 ;  /* 0x0020007f08007388 */ /* 0x000fe80000000400 */
[----:B------:R-:W-:Y:S04]  /*24e0*/  STS.U16 [R17+0x2000], R90 ;  /* 0x0020005a11007388 */ /* 0x000fe80000000400 */
[----:B------:R-:W-:Y:S04]  /*24f0*/  STS.U16 [R9+0x2000], R92 ;  /* 0x0020005c09007388 */ /* 0x000fe80000000400 */
[----:B------:R-:W-:Y:S01]  /*2500*/  STS.U16 [R18+0x2000], R129 ;  /* 0x0020008112007388 */ /* 0x000fe20000000400 */
[----:B0-----:R-:W-:-:S02]  /*2510*/  SHF.R.U32.HI R250, RZ, 0x3, R60 ;  /* 0x00000003fffa7819 */ /* 0x001fc4000001163c */
[----:B------:R-:W-:Y:S02]  /*2520*/  LOP3.LUT R252, R60, 0x7, RZ, 0xc0, !PT ;  /* 0x000000073cfc7812 */ /* 0x000fe400078ec0ff */
[----:B------:R-:W-:Y:S01]  /*2530*/  SHF.R.U32.HI R63, RZ, 0x4, R60 ;  /* 0x00000004ff3f7819 */ /* 0x000fe2000001163c */
[C---:B------:R-:W-:Y:S01]  /*2540*/  IMAD.SHL.U32 R62, R250.reuse, 0x8, RZ ;  /* 0x00000008fa3e7824 */ /* 0x040fe200078e00ff */
[----:B------:R-:W-:-:S04]  /*2550*/  SHF.L.U32 R250, R250, 0x3, RZ ;  /* 0x00000003fafa7819 */ /* 0x000fc800000006ff */
[--C-:B------:R-:W-:Y:S01]  /*2560*/  LOP3.LUT R62, R62, 0x8, R252.reuse, 0xe2, !PT ;  /* 0x000000083e3e7812 */ /* 0x100fe200078ee2fc */
[----:B---3--:R-:W-:Y:S04]  /*2570*/  STS.U16 [R8+0x2400], R143 ;  /* 0x0024008f08007388 */ /* 0x008fe80000000400 */
[----:B----4-:R-:W-:Y:S04]  /*2580*/  STS.U16 [R19+0x2000], R94 ;  /* 0x0020005e13007388 */ /* 0x010fe80000000400 */
[----:B--2---:R-:W-:Y:S04]  /*2590*/  STS.U16 [R10+0x2000], R145 ;  /* 0x002000910a007388 */ /* 0x004fe80000000400 */
[----:B-----5:R-:W-:Y:S04]  /*25a0*/  STS.U16 [R20+0x2000], R153 ;  /* 0x0020009914007388 */ /* 0x020fe80000000400 */
[----:B------:R-:W-:Y:S04]  /*25b0*/  STS.U16 [R8+0x2800], R237 ;  /* 0x002800ed08007388 */ /* 0x000fe80000000400 */
[----:B------:R0:W-:Y:S04]  /*25c0*/  STS.U16 [R21+0x2000], R96 ;  /* 0x0020006015007388 */ /* 0x0001e80000000400 */
[----:B------:R-:W-:Y:S04]  /*25d0*/  STS.U16 [R11+0x2000], R98 ;  /* 0x002000620b007388 */ /* 0x000fe80000000400 */
[----:B------:R-:W-:Y:S04]  /*25e0*/  STS.U16 [R22+0x2000], R239 ;  /* 0x002000ef16007388 */ /* 0x000fe80000000400 */
[----:B------:R-:W-:Y:S04]  /*25f0*/  STS.U16 [R8+0x2c00], R241 ;  /* 0x002c00f108007388 */ /* 0x000fe80000000400 */
[----:B------:R2:W-:Y:S04]  /*2600*/  STS.U16 [R23+0x2000], R100 ;  /* 0x0020006417007388 */ /* 0x0005e80000000400 */
[----:B------:R-:W-:Y:S04]  /*2610*/  STS.U16 [R12+0x2000], R243 ;  /* 0x002000f30c007388 */ /* 0x000fe80000000400 */
        /* <DEDUP_REMOVED lines=16> */
[----:B------:R-:W-:Y:S01]  /*2720*/  STS.U16 [R32+0x2000], R61 ;  /* 0x0020003d20007388 */ /* 0x000fe20000000400 */
[C---:B------:R-:W-:Y:S01]  /*2730*/  IMAD R252, R63.reuse, 0x8, R252 ;  /* 0x000000083ffc7824 */ /* 0x040fe200078e02fc */
[----:B-1----:R-:W-:Y:S01]  /*2740*/  LOP3.LUT R151, R250, 0x8, RZ, 0xe2, !PT ;  /* 0x00000008fa977812 */ /* 0x002fe200078ee2ff */
[----:B------:R-:W-:Y:S01]  /*2750*/  IMAD.SHL.U32 R63, R63, 0x8, RZ ;  /* 0x000000083f3f7824 */ /* 0x000fe200078e00ff */
[C---:B------:R-:W-:Y:S01]  /*2760*/  IADD3 R73, PT, PT, R5.reuse, 0x800, RZ ;  /* 0x0000080005497810 */ /* 0x040fe20007ffe0ff */
[C---:B------:R-:W-:Y:S01]  /*2770*/  VIADD R89, R5.reuse, 0xc00 ;  /* 0x00000c0005597836 */ /* 0x040fe20000000000 */
[----:B------:R-:W-:Y:S01]  /*2780*/  IADD3 R60, PT, PT, R6, 0x2400, RZ ;  /* 0x00002400063c7810 */ /* 0x000fe20007ffe0ff */
[----:B------:R-:W-:Y:S01]  /*2790*/  IMAD R151, R252, 0x10, R151 ;  /* 0x00000010fc977824 */ /* 0x000fe200078e0297 */
[----:B------:R-:W-:Y:S01]  /*27a0*/  LEA R236, R62, R63, 0x4 ;  /* 0x0000003f3eec7211 */ /* 0x000fe200078e20ff */
[----:B------:R-:W-:-:S02]  /*27b0*/  VIADD R69, R5, 0x400 ;  /* 0x0000040005457836 */ /* 0x000fc40000000000 */
[C---:B------:R-:W-:Y:S02]  /*27c0*/  VIADD R62, R6.reuse, 0x2800 ;  /* 0x00002800063e7836 */ /* 0x040fe40000000000 */
[----:B------:R-:W-:Y:S01]  /*27d0*/  VIADD R68, R6, 0x2c00 ;  /* 0x00002c0006447836 */ /* 0x000fe20000000000 */
[C---:B------:R-:W-:Y:S01]  /*27e0*/  LEA R64, R236.reuse, R5, 0x1 ;  /* 0x00000005ec407211 */ /* 0x040fe200078e08ff */
[----:B------:R-:W-:Y:S01]  /*27f0*/  BAR.SYNC.DEFER_BLOCKING 0x0 ;  /* 0x0000000000007b1d */ /* 0x000fe20000010000 */
[C---:B------:R-:W-:Y:S01]  /*2800*/  IMAD.U32 R63, R151.reuse, 0x2, R36 ;  /* 0x00000002973f7824 */ /* 0x040fe200078e0024 */
[C---:B------:R-:W-:Y:S01]  /*2810*/  LEA R89, R236.reuse, R89, 0x1 ;  /* 0x00000059ec597211 */ /* 0x040fe200078e08ff */
[C---:B------:R-:W-:Y:S02]  /*2820*/  IMAD.U32 R69, R236.reuse, 0x2, R69 ;  /* 0x00000002ec457824 */ /* 0x040fe400078e0045 */
[----:B------:R-:W-:Y:S01]  /*2830*/  IMAD.U32 R73, R236, 0x2, R73 ;  /* 0x00000002ec497824 */ /* 0x000fe200078e0049 */
[C---:B0-----:R-:W-:Y:S01]  /*2840*/  LEA R96, R151.reuse, R62, 0x1 ;  /* 0x0000003e97607211 */ /* 0x041fe200078e08ff */
[----:B--2---:R-:W-:-:S02]  /*2850*/  IMAD.U32 R100, R151, 0x2, R60 ;  /* 0x0000000297647824 */ /* 0x004fc400078e003c */
[----:B------:R-:W-:Y:S01]  /*2860*/  IMAD.U32 R92, R151, 0x2, R68 ;  /* 0x00000002975c7824 */ /* 0x000fe200078e0044 */
[----:B------:R-:W-:Y:S04]  /*2870*/  LDSM.16.M88.4 R64, [R64] ;  /* 0x000000004040783b */ /* 0x000fe80000000200 */
[----:B------:R-:W0:Y:S04]  /*2880*/  LDSM.16.M88.4 R60, [R63] ;  /* 0x000000003f3c783b */ /* 0x000e280000000200 */
[----:B------:R-:W1:Y:S04]  /*2890*/  LDSM.16.M88.4 R68, [R69] ;  /* 0x000000004544783b */ /* 0x000e680000000200 */
[----:B------:R-:W2:Y:S04]  /*28a0*/  LDSM.16.M88.4 R72, [R73] ;  /* 0x000000004948783b */ /* 0x000ea80000000200 */
[----:B------:R-:W3:Y:S04]  /*28b0*/  LDSM.16.M88.4 R88, [R89] ;  /* 0x000000005958783b */ /* 0x000ee80000000200 */
[----:B------:R-:W4:Y:S04]  /*28c0*/  LDSM.16.M88.4 R100, [R100] ;  /* 0x000000006464783b */ /* 0x000f280000000200 */
[----:B------:R-:W5:Y:S04]  /*28d0*/  LDSM.16.M88.4 R96, [R96] ;  /* 0x000000006060783b */ /* 0x000f680000000200 */
[----:B------:R-:W5:Y:S01]  /*28e0*/  LDSM.16.M88.4 R92, [R92] ;  /* 0x000000005c5c783b */ /* 0x000f620000000200 */
[-C--:B0-----:R-:W-:Y:S08]  /*28f0*/  HMMA.16816.F16 R112, R64, R60.reuse, R112 ;  /* 0x0000003c4070723c */ /* 0x081ff00000000870 */
[-C--:B-1----:R-:W-:Y:S08]  /*2900*/  HMMA.16816.F16 R122, R68, R60.reuse, R122 ;  /* 0x0000003c447a723c */ /* 0x082ff0000000087a */
[-C--:B--2---:R-:W-:Y:S08]  /*2910*/  HMMA.16816.F16 R138, R72, R60.reuse, R138 ;  /* 0x0000003c488a723c */ /* 0x084ff0000000088a */
[----:B---3--:R-:W-:Y:S01]  /*2920*/  HMMA.16816.F16 R148, R88, R60, R148 ;  /* 0x0000003c5894723c */ /* 0x008fe20000000894 */
[----:B------:R-:W-:-:S02]  /*2930*/  VIADD R61, R5, 0x200 ;  /* 0x00000200053d7836 */ /* 0x000fc40000000000 */
[----:B------:R-:W-:-:S05]  /*2940*/  VIADD R60, R6, 0x2200 ;  /* 0x00002200063c7836 */ /* 0x000fca0000000000 */
[C---:B------:R-:W-:Y:S08]  /*2950*/  HMMA.16816.F16 R110, R64.reuse, R62, R110 ;  /* 0x0000003e406e723c */ /* 0x040ff0000000086e */
[C---:B----4-:R-:W-:Y:S08]  /*2960*/  HMMA.16816.F16 R108, R64.reuse, R100, R108 ;  /* 0x00000064406c723c */ /* 0x050ff0000000086c */
[C---:B------:R-:W-:Y:S08]  /*2970*/  HMMA.16816.F16 R106, R64.reuse, R102, R106 ;  /* 0x00000066406a723c */ /* 0x040ff0000000086a */
[C---:B-----5:R-:W-:Y:S08]  /*2980*/  HMMA.16816.F16 R104, R64.reuse, R96, R104 ;  /* 0x000000604068723c */ /* 0x060ff00000000868 */
[C---:B------:R-:W-:Y:S08]  /*2990*/  HMMA.16816.F16 R58, R64.reuse, R98, R58 ;  /* 0x00000062403a723c */ /* 0x040ff0000000083a */
[C---:B------:R-:W-:Y:S08]  /*29a0*/  HMMA.16816.F16 R56, R64.reuse, R92, R56 ;  /* 0x0000005c4038723c */ /* 0x040ff00000000838 */
[----:B------:R-:W-:Y:S01]  /*29b0*/  HMMA.16816.F16 R124, R64, R94, R124 ;  /* 0x0000005e407c723c */ /* 0x000fe2000000087c */
[C---:B------:R-:W-:Y:S01]  /*29c0*/  IADD3 R64, PT, PT, R6.reuse, 0x2600, RZ ;  /* 0x0000260006407810 */ /* 0x040fe20007ffe0ff */
[----:B------:R-:W-:-:S06]  /*29d0*/  VIADD R66, R6, 0x2a00 ;  /* 0x00002a0006427836 */ /* 0x000fcc0000000000 */
[----:B------:R-:W-:Y:S01]  /*29e0*/  HMMA.16816.F16 R120, R68, R62, R120 ;  /* 0x0000003e4478723c */ /* 0x000fe20000000878 */
[----:B------:R-:W-:-:S07]  /*29f0*/  IMAD.U32 R66, R151, 0x2, R66 ;  /* 0x0000000297427824 */ /* 0x000fce00078e0042 */
[C---:B------:R-:W-:Y:S08]  /*2a00*/  HMMA.16816.F16 R118, R68.reuse, R100, R118 ;  /* 0x000000644476723c */ /* 0x040ff00000000876 */
[C---:B------:R-:W-:Y:S08]  /*2a10*/  HMMA.16816.F16 R116, R68.reuse, R102, R116 ;  /* 0x000000664474723c */ /* 0x040ff00000000874 */
[C---:B------:R-:W-:Y:S08]  /*2a20*/  HMMA.16816.F16 R114, R68.reuse, R96, R114 ;  /* 0x000000604472723c */ /* 0x040ff00000000872 */
[C---:B------:R-:W-:Y:S08]  /*2a30*/  HMMA.16816.F16 R128, R68.reuse, R98, R86 ;  /* 0x000000624480723c */ /* 0x040ff00000000856 */
[----:B------:R-:W-:Y:S01]  /*2a40*/  HMMA.16816.F16 R126, R68, R92, R84 ;  /* 0x0000005c447e723c */ /* 0x000fe20000000854 */
[----:B------:R-:W-:Y:S01]  /*2a50*/  LEA R84, R236, R61, 0x1 ;  /* 0x0000003dec547211 */ /* 0x000fe200078e08ff */
[----:B------:R-:W-:-:S05]  /*2a60*/  VIADD R61, R5, 0x600 ;  /* 0x00000600053d7836 */ /* 0x000fca0000000000 */
[----:B------:R-:W-:Y:S01]  /*2a70*/  LDSM.16.M88.4 R84, [R84] ;  /* 0x000000005454783b */ /* 0x000fe20000000200 */
[----:B------:R-:W-:Y:S01]  /*2a80*/  HMMA.16816.F16 R140, R68, R94, R140 ;  /* 0x0000005e448c723c */ /* 0x000fe2000000088c */
[----:B------:R-:W-:Y:S01]  /*2a90*/  VIADD R68, R6, 0x2e00 ;  /* 0x00002e0006447836 */ /* 0x000fe20000000000 */
[----:B------:R-:W-:Y:S02]  /*2aa0*/  LEA R69, R151, R64, 0x1 ;  /* 0x0000004097457211 */ /* 0x000fe400078e08ff */
[----:B------:R-:W-:Y:S04]  /*2ab0*/  LDSM.16.M88.4 R64, [R66] ;  /* 0x000000004240783b */ /* 0x000fe80000000200 */
[C---:B------:R-:W-:Y:S08]  /*2ac0*/  HMMA.16816.F16 R136, R72.reuse, R62, R136 ;  /* 0x0000003e4888723c */ /* 0x040ff00000000888 */
[C---:B------:R-:W-:Y:S08]  /*2ad0*/  HMMA.16816.F16 R134, R72.reuse, R100, R134 ;  /* 0x000000644886723c */ /* 0x040ff00000000886 */
[C---:B------:R-:W-:Y:S08]  /*2ae0*/  HMMA.16816.F16 R132, R72.reuse, R102, R132 ;  /* 0x000000664884723c */ /* 0x040ff00000000884 */
[C---:B------:R-:W-:Y:S08]  /*2af0*/  HMMA.16816.F16 R130, R72.reuse, R96, R130 ;  /* 0x000000604882723c */ /* 0x040ff00000000882 */
[C---:B------:R-:W-:Y:S08]  /*2b00*/  HMMA.16816.F16 R144, R72.reuse, R98, R82 ;  /* 0x000000624890723c */ /* 0x040ff00000000852 */
[----:B------:R-:W-:Y:S01]  /*2b10*/  HMMA.16816.F16 R142, R72, R92, R80 ;  /* 0x0000005c488e723c */ /* 0x000fe20000000850 */
[----:B------:R-:W-:-:S06]  /*2b20*/  LEA R80, R236, R61, 0x1 ;  /* 0x0000003dec507211 */ /* 0x000fcc00078e08ff */
[----:B------:R-:W-:Y:S01]  /*2b30*/  LDSM.16.M88.4 R80, [R80] ;  /* 0x000000005050783b */ /* 0x000fe20000000200 */
[----:B------:R-:W-:Y:S01]  /*2b40*/  HMMA.16816.F16 R146, R72, R94, R146 ;  /* 0x0000005e4892723c */ /* 0x000fe20000000892 */
[C---:B------:R-:W-:Y:S02]  /*2b50*/  IMAD.U32 R72, R151.reuse, 0x2, R60 ;  /* 0x0000000297487824 */ /* 0x040fe400078e003c */
[----:B------:R-:W-:Y:S02]  /*2b60*/  IMAD.U32 R60, R151, 0x2, R68 ;  /* 0x00000002973c7824 */ /* 0x000fe400078e0044 */
[----:B------:R-:W-:Y:S03]  /*2b70*/  LDSM.16.M88.4 R68, [R69] ;  /* 0x000000004544783b */ /* 0x000fe60000000200 */
[C---:B------:R-:W-:Y:S01]  /*2b80*/  HMMA.16816.F16 R150, R88.reuse, R62, R78 ;  /* 0x0000003e5896723c */ /* 0x040fe2000000084e */
[C---:B------:R-:W-:Y:S01]  /*2b90*/  VIADD R79, R5.reuse, 0xa00 ;  /* 0x00000a00054f7836 */ /* 0x040fe20000000000 */
[----:B------:R-:W0:Y:S06]  /*2ba0*/  LDSM.16.M88.4 R72, [R72] ;  /* 0x000000004848783b */ /* 0x000e2c0000000200 */
[----:B------:R-:W-:Y:S01]  /*2bb0*/  HMMA.16816.F16 R152, R88, R100, R76 ;  /* 0x000000645898723c */ /* 0x000fe2000000084c */
[----:B------:R-:W-:Y:S01]  /*2bc0*/  IADD3 R101, PT, PT, R5, 0xe00, RZ ;  /* 0x00000e0005657810 */ /* 0x000fe20007ffe0ff */
[C---:B------:R-:W-:Y:S01]  /*2bd0*/  IMAD.U32 R79, R236.reuse, 0x2, R79 ;  /* 0x00000002ec4f7824 */ /* 0x040fe200078e004f */
[----:B------:R-:W1:Y:S03]  /*2be0*/  LDSM.16.M88.4 R60, [R60] ;  /* 0x000000003c3c783b */ /* 0x000e660000000200 */
[----:B------:R-:W-:-:S02]  /*2bf0*/  IMAD.U32 R101, R236, 0x2, R101 ;  /* 0x00000002ec657824 */ /* 0x000fc400078e0065 */
[----:B------:R-:W2:Y:S01]  /*2c00*/  LDSM.16.M88.4 R76, [R79] ;  /* 0x000000004f4c783b */ /* 0x000ea20000000200 */
[C---:B------:R-:W-:Y:S03]  /*2c10*/  HMMA.16816.F16 R54, R88.reuse, R102, R54 ;  /* 0x000000665836723c */ /* 0x040fe60000000836 */
[----:B------:R-:W3:Y:S05]  /*2c20*/  LDSM.16.M88.4 R100, [R101] ;  /* 0x000000006564783b */ /* 0x000eea0000000200 */
[C---:B------:R-:W-:Y:S08]  /*2c30*/  HMMA.16816.F16 R52, R88.reuse, R96, R52 ;  /* 0x000000605834723c */ /* 0x040ff00000000834 */
[C---:B------:R-:W-:Y:S08]  /*2c40*/  HMMA.16816.F16 R50, R88.reuse, R98, R50 ;  /* 0x000000625832723c */ /* 0x040ff00000000832 */
[C---:B------:R-:W-:Y:S08]  /*2c50*/  HMMA.16816.F16 R48, R88.reuse, R92, R48 ;  /* 0x0000005c5830723c */ /* 0x040ff00000000830 */
[----:B------:R-:W-:Y:S01]  /*2c60*/  HMMA.16816.F16 R46, R88, R94, R46 ;  /* 0x0000005e582e723c */ /* 0x000fe2000000082e */
[----:B------:R-:W-:-:S07]  /*2c70*/  UIADD3 UR4, UPT, UPT, UR4, 0x1, URZ ;  /* 0x0000000104047890 */ /* 0x000fce000fffe0ff */
[C---:B0-----:R-:W-:Y:S08]  /*2c80*/  HMMA.16816.F16 R112, R84.reuse, R72, R112 ;  /* 0x000000485470723c */ /* 0x041ff00000000870 */
[C---:B------:R-:W-:Y:S08]  /*2c90*/  HMMA.16816.F16 R110, R84.reuse, R74, R110 ;  /* 0x0000004a546e723c */ /* 0x040ff0000000086e */
[C---:B------:R-:W-:Y:S08]  /*2ca0*/  HMMA.16816.F16 R108, R84.reuse, R68, R108 ;  /* 0x00000044546c723c */ /* 0x040ff0000000086c */
[C---:B------:R-:W-:Y:S08]  /*2cb0*/  HMMA.16816.F16 R106, R84.reuse, R70, R106 ;  /* 0x00000046546a723c */ /* 0x040ff0000000086a */
[C---:B------:R-:W-:Y:S08]  /*2cc0*/  HMMA.16816.F16 R104, R84.reuse, R64, R104 ;  /* 0x000000405468723c */ /* 0x040ff00000000868 */
[C---:B------:R-:W-:Y:S08]  /*2cd0*/  HMMA.16816.F16 R58, R84.reuse, R66, R58 ;  /* 0x00000042543a723c */ /* 0x040ff0000000083a */
[C---:B-1----:R-:W-:Y:S08]  /*2ce0*/  HMMA.16816.F16 R56, R84.reuse, R60, R56 ;  /* 0x0000003c5438723c */ /* 0x042ff00000000838 */
[----:B------:R-:W-:Y:S08]  /*2cf0*/  HMMA.16816.F16 R124, R84, R62, R124 ;  /* 0x0000003e547c723c */ /* 0x000ff0000000087c */
[C---:B------:R-:W-:Y:S08]  /*2d00*/  HMMA.16816.F16 R122, R80.reuse, R72, R122 ;  /* 0x00000048507a723c */ /* 0x040ff0000000087a */
[C---:B------:R-:W-:Y:S08]  /*2d10*/  HMMA.16816.F16 R120, R80.reuse, R74, R120 ;  /* 0x0000004a5078723c */ /* 0x040ff00000000878 */
[C---:B------:R-:W-:Y:S08]  /*2d20*/  HMMA.16816.F16 R118, R80.reuse, R68, R118 ;  /* 0x000000445076723c */ /* 0x040ff00000000876 */
[C---:B------:R-:W-:Y:S08]  /*2d30*/  HMMA.16816.F16 R116, R80.reuse, R70, R116 ;  /* 0x000000465074723c */ /* 0x040ff00000000874 */
[C---:B------:R-:W-:Y:S08]  /*2d40*/  HMMA.16816.F16 R114, R80.reuse, R64, R114 ;  /* 0x000000405072723c */ /* 0x040ff00000000872 */
[C---:B------:R-:W-:Y:S08]  /*2d50*/  HMMA.16816.F16 R86, R80.reuse, R66, R128 ;  /* 0x000000425056723c */ /* 0x040ff00000000880 */
[C---:B------:R-:W-:Y:S08]  /*2d60*/  HMMA.16816.F16 R84, R80.reuse, R60, R126 ;  /* 0x0000003c5054723c */ /* 0x040ff0000000087e */
[----:B------:R-:W-:Y:S08]  /*2d70*/  HMMA.16816.F16 R140, R80, R62, R140 ;  /* 0x0000003e508c723c */ /* 0x000ff0000000088c */
[C---:B--2---:R-:W-:Y:S08]  /*2d80*/  HMMA.16816.F16 R138, R76.reuse, R72, R138 ;  /* 0x000000484c8a723c */ /* 0x044ff0000000088a */
[C---:B------:R-:W-:Y:S08]  /*2d90*/  HMMA.16816.F16 R136, R76.reuse, R74, R136 ;  /* 0x0000004a4c88723c */ /* 0x040ff00000000888 */
[C---:B------:R-:W-:Y:S08]  /*2da0*/  HMMA.16816.F16 R134, R76.reuse, R68, R134 ;  /* 0x000000444c86723c */ /* 0x040ff00000000886 */
[C---:B------:R-:W-:Y:S08]  /*2db0*/  HMMA.16816.F16 R132, R76.reuse, R70, R132 ;  /* 0x000000464c84723c */ /* 0x040ff00000000884 */
[C---:B------:R-:W-:Y:S08]  /*2dc0*/  HMMA.16816.F16 R130, R76.reuse, R64, R130 ;  /* 0x000000404c82723c */ /* 0x040ff00000000882 */
[C---:B------:R-:W-:Y:S08]  /*2dd0*/  HMMA.16816.F16 R82, R76.reuse, R66, R144 ;  /* 0x000000424c52723c */ /* 0x040ff00000000890 */
[C---:B------:R-:W-:Y:S08]  /*2de0*/  HMMA.16816.F16 R80, R76.reuse, R60, R142 ;  /* 0x0000003c4c50723c */ /* 0x040ff0000000088e */
[----:B------:R-:W-:Y:S01]  /*2df0*/  HMMA.16816.F16 R146, R76, R62, R146 ;  /* 0x0000003e4c92723c */ /* 0x000fe20000000892 */
[----:B------:R-:W-:-:S07]  /*2e00*/  UISETP.NE.AND UP0, UPT, UR4, URZ, UPT ;  /* 0x000000ff0400728c */ /* 0x000fce000bf05270 */
[C---:B---3--:R-:W-:Y:S08]  /*2e10*/  HMMA.16816.F16 R148, R100.reuse, R72, R148 ;  /* 0x000000486494723c */ /* 0x048ff00000000894 */
[C---:B------:R-:W-:Y:S08]  /*2e20*/  HMMA.16816.F16 R78, R100.reuse, R74, R150 ;  /* 0x0000004a644e723c */ /* 0x040ff00000000896 */
[C---:B------:R-:W-:Y:S08]  /*2e30*/  HMMA.16816.F16 R76, R100.reuse, R68, R152 ;  /* 0x00000044644c723c */ /* 0x040ff00000000898 */
[C---:B------:R-:W-:Y:S08]  /*2e40*/  HMMA.16816.F16 R54, R100.reuse, R70, R54 ;  /* 0x000000466436723c */ /* 0x040ff00000000836 */
[C---:B------:R-:W-:Y:S08]  /*2e50*/  HMMA.16816.F16 R52, R100.reuse, R64, R52 ;  /* 0x000000406434723c */ /* 0x040ff00000000834 */
[C---:B------:R-:W-:Y:S08]  /*2e60*/  HMMA.16816.F16 R50, R100.reuse, R66, R50 ;  /* 0x000000426432723c */ /* 0x040ff00000000832 */
[C---:B------:R-:W-:Y:S08]  /*2e70*/  HMMA.16816.F16 R48, R100.reuse, R60, R48 ;  /* 0x0000003c6430723c */ /* 0x040ff00000000830 */
[----:B------:R-:W-:Y:S01]  /*2e80*/  HMMA.16816.F16 R46, R100, R62, R46 ;  /* 0x0000003e642e723c */ /* 0x000fe2000000082e */
[----:B------:R-:W-:Y:S01]  /*2e90*/  VIADD R227, R227, 0x20 ;  /* 0x00000020e3e37836 */ /* 0x000fe20000000000 */
[----:B------:R-:W-:Y:S01]  /*2ea0*/  IADD3 R229, PT, PT, R229, 0x20, RZ ;  /* 0x00000020e5e57810 */ /* 0x000fe20007ffe0ff */
        /* <DEDUP_REMOVED lines=40> */
[----:B------:R-:W-:-:S02]  /*3130*/  VIADD R203, R203, 0x20 ;  /* 0x00000020cbcb7836 */ /* 0x000fc40000000000 */
[----:B------:R-:W-:Y:S02]  /*3140*/  VIADD R202, R202, 0x20 ;  /* 0x00000020caca7836 */ /* 0x000fe40000000000 */
[----:B------:R-:W-:Y:S02]  /*3150*/  VIADD R200, R200, 0x20 ;  /* 0x00000020c8c87836 */ /* 0x000fe40000000000 */
[----:B------:R-:W-:Y:S02]  /*3160*/  VIADD R199, R199, 0x20 ;  /* 0x00000020c7c77836 */ /* 0x000fe40000000000 */
[----:B------:R-:W-:Y:S02]  /*3170*/  VIADD R197, R197, 0x20 ;  /* 0x00000020c5c57836 */ /* 0x000fe40000000000 */
[----:B------:R-:W-:Y:S02]  /*3180*/  VIADD R196, R196, 0x20 ;  /* 0x00000020c4c47836 */ /* 0x000fe40000000000 */
        /* <DEDUP_REMOVED lines=15> */
[----:B------:R-:W-:Y:S01]  /*3280*/  VIADD R172, R172, 0x20 ;  /* 0x00000020acac7836 */ /* 0x000fe20000000000 */
[----:B------:R-:W-:Y:S06]  /*3290*/  BRA.U UP0, `(.L_x_1) ;  /* 0xffffffe900007547 */ /* 0x000fec000b83ffff */
.L_x_0:
[----:B------:R-:W0:Y:S01]  /*32a0*/  S2UR UR4, SR_CgaCtaId ;  /* 0x00000000000479c3 */ /* 0x000e220000008800 */
[----:B------:R1:W-:Y:S01]  /*32b0*/  STS [R168], R112 ;  /* 0x00000070a8007388 */ /* 0x0003e20000000800 */
[----:B------:R-:W-:-:S03]  /*32c0*/  LEA R62, R2, R163, 0x7 ;  /* 0x000000a3023e7211 */ /* 0x000fc600078e38ff */
[----:B------:R1:W-:Y:S04]  /*32d0*/  STS [R168+0x100], R113 ;  /* 0x00010071a8007388 */ /* 0x0003e80000000800 */
[----:B------:R1:W-:Y:S04]  /*32e0*/  STS [R168+0x10], R110 ;  /* 0x0000106ea8007388 */ /* 0x0003e80000000800 */
[----:B------:R1:W-:Y:S04]  /*32f0*/  STS [R168+0x110], R111 ;  /* 0x0001106fa8007388 */ /* 0x0003e80000000800 */
[----:B------:R1:W-:Y:S04]  /*3300*/  STS [R167], R108 ;  /* 0x0000006ca7007388 */ /* 0x0003e80000000800 */
[----:B------:R1:W-:Y:S01]  /*3310*/  STS [R167+0x100], R109 ;  /* 0x0001006da7007388 */ /* 0x0003e20000000800 */
[----:B0-----:R-:W-:-:S03]  /*3320*/  IMAD.U32 R2, RZ, RZ, UR4 ;  /* 0x00000004ff027e24 */ /* 0x001fc6000f8e00ff */
[----:B------:R1:W-:Y:S01]  /*3330*/  STS [R167+0x10], R106 ;  /* 0x0000106aa7007388 */ /* 0x0003e20000000800 */
[----:B------:R-:W-:Y:S02]  /*3340*/  UMOV UR4, 0x400 ;  /* 0x0000040000047882 */ /* 0x000fe40000000000 */
[----:B------:R-:W-:Y:S01]  /*3350*/  UIADD3 UR4, UPT, UPT, UR4, 0x10, URZ ;  /* 0x0000001004047890 */ /* 0x000fe2000fffe0ff */
[----:B------:R1:W-:Y:S01]  /*3360*/  STS [R167+0x110], R107 ;  /* 0x0001106ba7007388 */ /* 0x0003e20000000800 */
[----:B------:R-:W-:-:S03]  /*3370*/  R2UR UR13, R2 ;  /* 0x00000000020d72ca */ /* 0x000fc600000e0000 */
[----:B------:R1:W-:Y:S04]  /*3380*/  STS [R166], R104 ;  /* 0x00000068a6007388 */ /* 0x0003e80000000800 */
[----:B------:R1:W-:Y:S04]  /*3390*/  STS [R166+0x100], R105 ;  /* 0x00010069a6007388 */ /* 0x0003e80000000800 */
[----:B------:R1:W-:Y:S02]  /*33a0*/  STS [R166+0x10], R58 ;  /* 0x0000103aa6007388 */ /* 0x0003e40000000800 */
[----:B------:R-:W-:-:S02]  /*33b0*/  ULEA UR13, UR13, UR4, 0x18 ;  /* 0x000000040d0d7291 */ /* 0x000fc4000f8ec0ff */
[----:B------:R1:W-:Y:S01]  /*33c0*/  STS [R166+0x110], R59 ;  /* 0x0001103ba6007388 */ /* 0x0003e20000000800 */
[----:B------:R-:W-:-:S03]  /*33d0*/  UMOV UR4, URZ ;  /* 0x000000ff00047c82 */ /* 0x000fc60008000000 */
[----:B------:R1:W-:Y:S04]  /*33e0*/  STS [R165], R56 ;  /* 0x00000038a5007388 */ /* 0x0003e80000000800 */
[----:B------:R1:W-:Y:S04]  /*33f0*/  STS [R165+0x100], R57 ;  /* 0x00010039a5007388 */ /* 0x0003e80000000800 */
[----:B------:R1:W-:Y:S04]  /*3400*/  STS [R165+0x10], R124 ;  /* 0x0000107ca5007388 */ /* 0x0003e80000000800 */
[----:B------:R1:W-:Y:S04]  /*3410*/  STS [R165+0x110], R125 ;  /* 0x0001107da5007388 */ /* 0x0003e80000000800 */
        /* <DEDUP_REMOVED lines=47> */
[----:B------:R1:W-:Y:S01]  /*3710*/  STS [R171+0x110], R47 ;  /* 0x0001102fab007388 */ /* 0x0003e20000000800 */
[----:B------:R-:W-:Y:S06]  /*3720*/  BAR.SYNC.DEFER_BLOCKING 0x0 ;  /* 0x0000000000007b1d */ /* 0x000fec0000010000 */
.L_x_2:
[----:B---3--:R-:W0:Y:S01]  /*3730*/  LDC R61, c[0x0][0x3ac] ;  /* 0x0000eb00ff3d7b82 */ /* 0x008e220000000800 */
[----:B------:R-:W-:Y:S02]  /*3740*/  USHF.L.U32 UR5, UR4, 0x7, URZ ;  /* 0x0000000704057899 */ /* 0x000fe400080006ff */
[----:B------:R-:W-:Y:S02]  /*3750*/  USHF.L.U32 UR6, UR4, 0x4, URZ ;  /* 0x0000000404067899 */ /* 0x000fe400080006ff */
[----:B------:R-:W-:Y:S02]  /*3760*/  UIADD3 UR15, UPT, UPT, UR8, UR4, URZ ;  /* 0x00000004080f7290 */ /* 0x000fe4000fffe0ff */
[----:B------:R-:W-:Y:S01]  /*3770*/  ULOP3.LUT UR5, UR5, 0x3800, URZ, 0xc0, !UPT ;  /* 0x0000380005057892 */ /* 0x000fe2000f8ec0ff */
[----:B-1----:R-:W1:Y:S01]  /*3780*/  LDC.64 R46, c[0x0][0x390] ;  /* 0x0000e400ff2e7b82 */ /* 0x002e620000000a00 */
[----:B------:R-:W-:Y:S02]  /*3790*/  UIADD3 UR7, UPT, UPT, UR6, 0x10, URZ ;  /* 0x0000001006077890 */ /* 0x000fe4000fffe0ff */
[----:B------:R-:W-:-:S02]  /*37a0*/  UIADD3 UR14, UPT, UPT, UR6, 0x20, URZ ;  /* 0x00000020060e7890 */ /* 0x000fc4000fffe0ff */
[----:B------:R-:W-:Y:S01]  /*37b0*/  ULOP3.LUT UR20, UR6, 0x80, URZ, 0xc0, !UPT ;  /* 0x0000008006147892 */ /* 0x000fe2000f8ec0ff */
[----:B------:R-:W-:Y:S01]  /*37c0*/  VIADD R48, R35, UR5 ;  /* 0x0000000523307c36 */ /* 0x000fe20008000000 */
[----:B------:R-:W-:Y:S02]  /*37d0*/  UIADD3 UR6, UPT, UPT, UR6, 0x40, URZ ;  /* 0x0000004006067890 */ /* 0x000fe4000fffe0ff */
[----:B------:R-:W-:Y:S02]  /*37e0*/  ULOP3.LUT UR7, UR7, 0x90, URZ, 0xc0, !UPT ;  /* 0x0000009007077892 */ /* 0x000fe4000f8ec0ff */
[----:B------:R-:W-:Y:S02]  /*37f0*/  ULOP3.LUT UR14, UR14, 0xa0, URZ, 0xc0, !UPT ;  /* 0x000000a00e0e7892 */ /* 0x000fe4000f8ec0ff */
[----:B------:R-:W-:Y:S02]  /*3800*/  ULOP3.LUT UR6, UR6, 0xc0, URZ, 0xc0, !UPT ;  /* 0x000000c006067892 */ /* 0x000fe4000f8ec0ff */
[----:B------:R-:W-:Y:S01]  /*3810*/  VIADD R50, R48, UR7 ;  /* 0x0000000730327c36 */ /* 0x000fe20008000000 */
[----:B------:R-:W-:Y:S01]  /*3820*/  UIADD3 UR4, UPT, UPT, UR4, 0x8, URZ ;  /* 0x0000000804047890 */ /* 0x000fe2000fffe0ff */
[----:B0-----:R-:W-:-:S02]  /*3830*/  IMAD R49, R61, UR15, R62 ;  /* 0x0000000f3d317c24 */ /* 0x001fc4000f8e023e */
[----:B------:R-:W-:Y:S01]  /*3840*/  VIADD R51, R48, UR14 ;  /* 0x0000000e30337c36 */ /* 0x000fe20008000000 */
[----:B------:R-:W-:Y:S01]  /*3850*/  LEA R64, R50, UR13, 0x1 ;  /* 0x0000000d32407c11 */ /* 0x000fe2000f8e08ff */
[----:B------:R-:W-:Y:S01]  /*3860*/  UISETP.NE.AND UP0, UPT, UR4, 0x80, UPT ;  /* 0x000000800400788c */ /* 0x000fe2000bf05270 */
[----:B-1----:R-:W-:Y:S01]  /*3870*/  IMAD.WIDE R46, R49, 0x2, R46 ;  /* 0x00000002312e7825 */ /* 0x002fe200078e022e */
[C---:B------:R-:W-:Y:S02]  /*3880*/  IADD3 R49, PT, PT, R48.reuse, UR20, RZ ;  /* 0x0000001430317c10 */ /* 0x040fe4000fffe0ff */
[----:B------:R-:W-:Y:S01]  /*3890*/  LDS.U16 R65, [R64] ;  /* 0x0000000040417984 */ /* 0x000fe20000000400 */
[----:B------:R-:W-:Y:S02]  /*38a0*/  IADD3 R48, PT, PT, R48, UR6, RZ ;  /* 0x0000000630307c10 */ /* 0x000fe4000fffe0ff */
[----:B------:R-:W-:Y:S01]  /*38b0*/  LEA R54, R49, UR13, 0x1 ;  /* 0x0000000d31367c11 */ /* 0x000fe2000f8e08ff */
[----:B------:R-:W-:Y:S01]  /*38c0*/  LDS.U16 R69, [R64+0x40] ;  /* 0x0000400040457984 */ /* 0x000fe20000000400 */
[----:B------:R-:W-:-:S02]  /*38d0*/  LEA R66, R51, UR13, 0x1 ;  /* 0x0000000d33427c11 */ /* 0x000fc4000f8e08ff */
[----:B------:R-:W-:Y:S01]  /*38e0*/  LEA R60, R48, UR13, 0x1 ;  /* 0x0000000d303c7c11 */ /* 0x000fe2000f8e08ff */
[----:B------:R0:W1:Y:S01]  /*38f0*/  LDS.U16 R63, [R54] ;  /* 0x00000000363f7984 */ /* 0x0000620000000400 */
[----:B------:R-:W-:-:S03]  /*3900*/  IMAD.WIDE R48, R61, 0x2, R46 ;  /* 0x000000023d307825 */ /* 0x000fc600078e022e */
[----:B------:R-:W2:Y:S01]  /*3910*/  LDS.U16 R67, [R66] ;  /* 0x0000000042437984 */ /* 0x000ea20000000400 */
[----:B------:R-:W-:-:S03]  /*3920*/  IMAD.WIDE R50, R61, 0x2, R48 ;  /* 0x000000023d327825 */ /* 0x000fc600078e0230 */
[----:B------:R3:W4:Y:S04]  /*3930*/  LDS.U16 R71, [R60] ;  /* 0x000000003c477984 */ /* 0x0007280000000400 */
[----:B------:R-:W5:Y:S01]  /*3940*/  LDS.U16 R73, [R64+0x80] ;  /* 0x0000800040497984 */ /* 0x000f620000000400 */
[----:B------:R-:W-:-:S03]  /*3950*/  IMAD.WIDE R52, R61, 0x2, R50 ;  /* 0x000000023d347825 */ /* 0x000fc600078e0232 */
[----:B------:R-:W5:Y:S01]  /*3960*/  LDS.U16 R75, [R66+0x80] ;  /* 0x00008000424b7984 */ /* 0x000f620000000400 */
[----:B0-----:R-:W-:-:S03]  /*3970*/  IMAD.WIDE R54, R61, 0x2, R52 ;  /* 0x000000023d367825 */ /* 0x001fc600078e0234 */
[----:B------:R-:W0:Y:S01]  /*3980*/  LDS.U16 R77, [R64+0xc0] ;  /* 0x0000c000404d7984 */ /* 0x000e220000000400 */
[----:B------:R-:W-:-:S04]  /*3990*/  IMAD.WIDE R56, R61, 0x2, R54 ;  /* 0x000000023d387825 */ /* 0x000fc800078e0236 */
[----:B------:R-:W-:-:S04]  /*39a0*/  IMAD.WIDE R58, R61, 0x2, R56 ;  /* 0x000000023d3a7825 */ /* 0x000fc800078e0238 */
[----:B---3--:R-:W-:Y:S01]  /*39b0*/  IMAD.WIDE R60, R61, 0x2, R58 ;  /* 0x000000023d3c7825 */ /* 0x008fe200078e023a */
[----:B-1----:R3:W-:Y:S04]  /*39c0*/  STG.E.U16 desc[UR16][R46.64], R63 ;  /* 0x0000003f2e007986 */ /* 0x0027e8000c101510 */
[----:B------:R3:W-:Y:S04]  /*39d0*/  STG.E.U16 desc[UR16][R48.64], R65 ;  /* 0x0000004130007986 */ /* 0x0007e8000c101510 */
[----:B--2---:R3:W-:Y:S04]  /*39e0*/  STG.E.U16 desc[UR16][R50.64], R67 ;  /* 0x0000004332007986 */ /* 0x0047e8000c101510 */
[----:B------:R3:W-:Y:S04]  /*39f0*/  STG.E.U16 desc[UR16][R52.64], R69 ;  /* 0x0000004534007986 */ /* 0x0007e8000c101510 */
[----:B----4-:R3:W-:Y:S04]  /*3a00*/  STG.E.U16 desc[UR16][R54.64], R71 ;  /* 0x0000004736007986 */ /* 0x0107e8000c101510 */
[----:B-----5:R3:W-:Y:S04]  /*3a10*/  STG.E.U16 desc[UR16][R56.64], R73 ;  /* 0x0000004938007986 */ /* 0x0207e8000c101510 */
[----:B------:R3:W-:Y:S04]  /*3a20*/  STG.E.U16 desc[UR16][R58.64], R75 ;  /* 0x0000004b3a007986 */ /* 0x0007e8000c101510 */
[----:B0-----:R3:W-:Y:S01]  /*3a30*/  STG.E.U16 desc[UR16][R60.64], R77 ;  /* 0x0000004d3c007986 */ /* 0x0017e2000c101510 */
[----:B------:R-:W-:Y:S05]  /*3a40*/  BRA.U UP0, `(.L_x_2) ;  /* 0xfffffffd00387547 */ /* 0x000fea000b83ffff */
[----:B------:R-:W0:Y:S02]  /*3a50*/  LDCU UR4, c[0x0][0x3b4] ;  /* 0x00007680ff0477ac */ /* 0x000e240008000800 */
[----:B0-----:R-:W-:-:S09]  /*3a60*/  UISETP.GE.AND UP0, UPT, UR4, 0x80, UPT ;  /* 0x000000800400788c */ /* 0x001fd2000bf06270 */
[----:B------:R-:W-:Y:S05]  /*3a70*/  BRA.U !UP0, `(.L_x_3) ;  /* 0x00000061088c7547 */ /* 0x000fea000b800000 */
[----:B---3--:R-:W-:Y:S02]  /*3a80*/  IMAD R46, R33, UR18, R2 ;  /* 0x00000012212e7c24 */ /* 0x008fe4000f8e0202 */
[----:B------:R-:W-:Y:S02]  /*3a90*/  IMAD.MOV.U32 R200, RZ, RZ, RZ ;  /* 0x000000ffffc87224 */ /* 0x000fe400078e00ff */
[----:B------:R-:W-:-:S07]  /*3aa0*/  IMAD R197, R46, 0x80, R45 ;  /* 0x000000802ec57824 */ /* 0x000fce00078e022d */
.L_x_34:
[----:B------:R-:W-:Y:S01]  /*3ab0*/  ISETP.NE.AND P0, PT, R33, RZ, PT ;  /* 0x000000ff2100720c */ /* 0x000fe20003f05270 */
[----:B0-----:R-:W0:Y:S01]  /*3ac0*/  LDCU UR29, c[0x0][0x3ac] ;  /* 0x00007580ff1d77ac */ /* 0x001e220008000800 */
[----:B------:R-:W-:Y:S01]  /*3ad0*/  LEA R196, R200, R162, 0x7 ;  /* 0x000000a2c8c47211 */ /* 0x000fe200078e38ff */
[----:B------:R-:W-:Y:S01]  /*3ae0*/  IMAD.MOV.U32 R198, RZ, RZ, RZ ;  /* 0x000000ffffc67224 */ /* 0x000fe200078e00ff */
[----:B-1234-:R-:W-:Y:S02]  /*3af0*/  CS2R R46, SRZ ;  /* 0x00000000002e7805 */ /* 0x01efe4000001ff00 */
[----:B------:R-:W-:Y:S02]  /*3b00*/  CS2R R48, SRZ ;  /* 0x0000000000307805 */ /* 0x000fe4000001ff00 */
[----:B------:R-:W-:Y:S02]  /*3b10*/  CS2R R50, SRZ ;  /* 0x0000000000327805 */ /* 0x000fe4000001ff00 */
        /* <DEDUP_REMOVED lines=49> */
[----:B------:R-:W-:-:S02]  /*3e30*/  VIADD R180, R196, 0x40 ;  /* 0x00000040c4b47836 */ /* 0x000fc40000000000 */
[C---:B------:R-:W-:Y:S02]  /*3e40*/  VIADD R178, R196.reuse, 0x48 ;  /* 0x00000048c4b27836 */ /* 0x040fe40000000000 */
[C---:B------:R-:W-:Y:S02]  /*3e50*/  VIADD R177, R196.reuse, 0x4c ;  /* 0x0000004cc4b17836 */ /* 0x040fe40000000000 */
[C---:B------:R-:W-:Y:S02]  /*3e60*/  VIADD R165, R196.reuse, 0x54 ;  /* 0x00000054c4a57836 */ /* 0x040fe40000000000 */
[C---:B------:R-:W-:Y:S02]  /*3e70*/  VIADD R166, R196.reuse, 0x58 ;  /* 0x00000058c4a67836 */ /* 0x040fe40000000000 */
[C---:B------:R-:W-:Y:S02]  /*3e80*/  VIADD R168, R196.reuse, 0x60 ;  /* 0x00000060c4a87836 */ /* 0x040fe40000000000 */
[----:B------:R-:W-:-:S02]  /*3e90*/  VIADD R169, R196, 0x64 ;  /* 0x00000064c4a97836 */ /* 0x000fc40000000000 */
[C---:B------:R-:W-:Y:S02]  /*3ea0*/  VIADD R171, R196.reuse, 0x6c ;  /* 0x0000006cc4ab7836 */ /* 0x040fe40000000000 */
[----:B------:R-:W-:Y:S01]  /*3eb0*/  VIADD R172, R196, 0x70 ;  /* 0x00000070c4ac7836 */ /* 0x000fe20000000000 */
[----:B0-----:R-:W-:Y:S06]  /*3ec0*/  @!P0 BRA `(.L_x_4) ;  /* 0x0000002400e48947 */ /* 0x001fec0003800000 */
[----:B------:R-:W0:Y:S01]  /*3ed0*/  LDC R51, c[0x0][0x3b4] ;  /* 0x0000ed00ff337b82 */ /* 0x000e220000000800 */
[----:B------:R-:W-:Y:S01]  /*3ee0*/  UIADD3 UR5, UPT, UPT, UR8, 0x8, URZ ;  /* 0x0000000808057890 */ /* 0x000fe2000fffe0ff */
[----:B------:R-:W-:Y:S01]  /*3ef0*/  IMAD R46, R200, 0x80, R163 ;  /* 0x00000080c82e7824 */ /* 0x000fe200078e02a3 */
[----:B------:R-:W-:Y:S02]  /*3f00*/  UIADD3 UR6, UPT, UPT, UR8, 0x10, URZ ;  /* 0x0000001008067890 */ /* 0x000fe4000fffe0ff */
[----:B------:R-:W-:Y:S02]  /*3f10*/  UIADD3 UR7, UPT, UPT, UR8, 0x18, URZ ;  /* 0x0000001808077890 */ /* 0x000fe4000fffe0ff */
[----:B------:R-:W-:Y:S01]  /*3f20*/  UIADD3 UR14, UPT, UPT, UR8, 0x20, URZ ;  /* 0x00000020080e7890 */ /* 0x000fe2000fffe0ff */
[----:B------:R-:W1:Y:S01]  /*3f30*/  LDC.64 R60, c[0x0][0x398] ;  /* 0x0000e600ff3c7b82 */ /* 0x000e620000000a00 */
[----:B------:R-:W-:Y:S02]  /*3f40*/  UIADD3 UR15, UPT, UPT, UR8, 0x28, URZ ;  /* 0x00000028080f7890 */ /* 0x000fe4000fffe0ff */
[----:B------:R-:W-:-:S02]  /*3f50*/  UIADD3 UR20, UPT, UPT, UR8, 0x30, URZ ;  /* 0x0000003008147890 */ /* 0x000fc4000fffe0ff */
[----:B------:R-:W-:Y:S02]  /*3f60*/  UIADD3 UR21, UPT, UPT, UR8, 0x38, URZ ;  /* 0x0000003808157890 */ /* 0x000fe4000fffe0ff */
[----:B------:R-:W-:Y:S02]  /*3f70*/  UIADD3 UR22, UPT, UPT, UR8, 0x40, URZ ;  /* 0x0000004008167890 */ /* 0x000fe4000fffe0ff */
[----:B------:R-:W-:Y:S02]  /*3f80*/  UIADD3 UR23, UPT, UPT, UR8, 0x48, URZ ;  /* 0x0000004808177890 */ /* 0x000fe4000fffe0ff */
[----:B------:R-:W-:Y:S02]  /*3f90*/  UIADD3 UR24, UPT, UPT, UR8, 0x50, URZ ;  /* 0x0000005008187890 */ /* 0x000fe4000fffe0ff */
[----:B------:R-:W-:Y:S02]  /*3fa0*/  UIADD3 UR25, UPT, UPT, UR8, 0x58, URZ ;  /* 0x0000005808197890 */ /* 0x000fe4000fffe0ff */
[----:B------:R-:W-:-:S02]  /*3fb0*/  UIADD3 UR26, UPT, UPT, UR8, 0x60, URZ ;  /* 0x00000060081a7890 */ /* 0x000fc4000fffe0ff */
[C-C-:B0-----:R-:W-:Y:S01]  /*3fc0*/  IMAD R69, R51.reuse, UR8, R46.reuse ;  /* 0x0000000833457c24 */ /* 0x141fe2000f8e022e */
[----:B------:R-:W-:Y:S01]  /*3fd0*/  UIADD3 UR27, UPT, UPT, UR8, 0x68, URZ ;  /* 0x00000068081b7890 */ /* 0x000fe2000fffe0ff */
[C-C-:B------:R-:W-:Y:S01]  /*3fe0*/  IMAD R73, R51.reuse, UR5, R46.reuse ;  /* 0x0000000533497c24 */ /* 0x140fe2000f8e022e */
[----:B------:R-:W-:Y:S01]  /*3ff0*/  UIADD3 UR28, UPT, UPT, UR8, 0x70, URZ ;  /* 0x00000070081c7890 */ /* 0x000fe2000fffe0ff */
[C---:B------:R-:W-:Y:S01]  /*4000*/  IMAD.SHL.U32 R66, R51.reuse, 0x2, RZ ;  /* 0x0000000233427824 */ /* 0x040fe200078e00ff */
[----:B------:R-:W-:Y:S01]  /*4010*/  UIADD3 UR4, UPT, UPT, UR8, 0x78, URZ ;  /* 0x0000007808047890 */ /* 0x000fe2000fffe0ff */
[----:B------:R-:W-:Y:S02]  /*4020*/  IMAD R49, R51, UR6, R46 ;  /* 0x0000000633317c24 */ /* 0x000fe4000f8e022e */
[----:B-1----:R-:W-:-:S04]  /*4030*/  IMAD.WIDE R68, R69, 0x2, R60 ;  /* 0x0000000245447825 */ /* 0x002fc800078e023c */
[----:B------:R-:W-:Y:S01]  /*4040*/  IMAD.WIDE R72, R73, 0x2, R60 ;  /* 0x0000000249487825 */ /* 0x000fe200078e023c */
[----:B------:R-:W-:-:S03]  /*4050*/  IADD3 R56, P0, PT, R68, R66, RZ ;  /* 0x0000004244387210 */ /* 0x000fc60007f1e0ff */
[----:B------:R-:W-:Y:S01]  /*4060*/  IMAD R75, R51, UR7, R46 ;  /* 0x00000007334b7c24 */ /* 0x000fe2000f8e022e */
[C---:B------:R-:W-:Y:S01]  /*4070*/  IADD3 R52, P1, PT, R66.reuse, R72, RZ ;  /* 0x0000004842347210 */ /* 0x040fe20007f3e0ff */
[----:B------:R-:W-:Y:S01]  /*4080*/  IMAD.WIDE R48, R49, 0x2, R60 ;  /* 0x0000000231307825 */ /* 0x000fe200078e023c */
[----:B------:R-:W-:Y:S01]  /*4090*/  IADD3.X R57, PT, PT, RZ, R69, RZ, P0, !PT ;  /* 0x00000045ff397210 */ /* 0x000fe200007fe4ff */
[----:B------:R-:W2:Y:S02]  /*40a0*/  LDG.E.U16 R55, desc[UR16][R72.64] ;  /* 0x0000001048377981 */ /* 0x000ea4000c1e1500 */
[----:B------:R-:W-:Y:S02]  /*40b0*/  IMAD R77, R51, UR14, R46 ;  /* 0x0000000e334d7c24 */ /* 0x000fe4000f8e022e */
[----:B------:R-:W-:Y:S01]  /*40c0*/  IMAD.WIDE R74, R75, 0x2, R60 ;  /* 0x000000024b4a7825 */ /* 0x000fe200078e023c */
[----:B------:R-:W-:Y:S02]  /*40d0*/  IADD3 R50, P0, PT, R66, R48, RZ ;  /* 0x0000003042327210 */ /* 0x000fe40007f1e0ff */
[----:B------:R-:W3:Y:S01]  /*40e0*/  LDG.E.U16 R48, desc[UR16][R48.64] ;  /* 0x0000001030307981 */ /* 0x000ee2000c1e1500 */
[----:B------:R-:W-:-:S02]  /*40f0*/  IMAD R93, R51, UR15, R46 ;  /* 0x0000000f335d7c24 */ /* 0x000fc4000f8e022e */
[----:B------:R-:W-:Y:S01]  /*4100*/  IMAD.WIDE R76, R77, 0x2, R60 ;  /* 0x000000024d4c7825 */ /* 0x000fe200078e023c */
[----:B------:R-:W4:Y:S03]  /*4110*/  LDG.E.U16 R213, desc[UR16][R74.64] ;  /* 0x000000104ad57981 */ /* 0x000f26000c1e1500 */
[----:B------:R-:W-:Y:S01]  /*4120*/  IMAD.X R53, RZ, RZ, R73, P1 ;  /* 0x000000ffff357224 */ /* 0x000fe200008e0649 */
[----:B------:R-:W-:Y:S01]  /*4130*/  IADD3 R78, P1, PT, R66, R74, RZ ;  /* 0x0000004a424e7210 */ /* 0x000fe20007f3e0ff */
[----:B------:R-:W-:Y:S01]  /*4140*/  IMAD.WIDE R92, R93, 0x2, R60 ;  /* 0x000000025d5c7825 */ /* 0x000fe200078e023c */
[----:B------:R-:W5:Y:S03]  /*4150*/  LDG.E.U16 R207, desc[UR16][R76.64] ;  /* 0x000000104ccf7981 */ /* 0x000f66000c1e1500 */
[----:B------:R-:W-:-:S02]  /*4160*/  IMAD R95, R51, UR20, R46 ;  /* 0x00000014335f7c24 */ /* 0x000fc4000f8e022e */
[C-C-:B------:R-:W-:Y:S02]  /*4170*/  IMAD R97, R51.reuse, UR21, R46.reuse ;  /* 0x0000001533617c24 */ /* 0x140fe4000f8e022e */
[C-C-:B------:R-:W-:Y:S02]  /*4180*/  IMAD R99, R51.reuse, UR22, R46.reuse ;  /* 0x0000001633637c24 */ /* 0x140fe4000f8e022e */
[C-C-:B------:R-:W-:Y:S02]  /*4190*/  IMAD R101, R51.reuse, UR23, R46.reuse ;  /* 0x0000001733657c24 */ /* 0x140fe4000f8e022e */
[C-C-:B------:R-:W-:Y:S02]  /*41a0*/  IMAD R103, R51.reuse, UR24, R46.reuse ;  /* 0x0000001833677c24 */ /* 0x140fe4000f8e022e */
[C-C-:B------:R-:W-:Y:S02]  /*41b0*/  IMAD R65, R51.reuse, UR25, R46.reuse ;  /* 0x0000001933417c24 */ /* 0x140fe4000f8e022e */
[----:B------:R-:W-:-:S02]  /*41c0*/  IMAD R59, R51, UR26, R46 ;  /* 0x0000001a333b7c24 */ /* 0x000fc4000f8e022e */
[C-C-:B------:R-:W-:Y:S02]  /*41d0*/  IMAD R71, R51.reuse, UR27, R46.reuse ;  /* 0x0000001b33477c24 */ /* 0x140fe4000f8e022e */
[C-C-:B------:R-:W-:Y:S02]  /*41e0*/  IMAD R63, R51.reuse, UR28, R46.reuse ;  /* 0x0000001c333f7c24 */ /* 0x140fe4000f8e022e */
[----:B------:R-:W-:Y:S01]  /*41f0*/  IMAD R47, R51, UR4, R46 ;  /* 0x00000004332f7c24 */ /* 0x000fe2000f8e022e */
[----:B------:R-:W-:Y:S01]  /*4200*/  IADD3.X R79, PT, PT, RZ, R75, RZ, P1, !PT ;  /* 0x0000004bff4f7210 */ /* 0x000fe20000ffe4ff */
[----:B------:R-:W-:Y:S01]  /*4210*/  IMAD.X R51, RZ, RZ, R49, P0 ;  /* 0x000000ffff337224 */ /* 0x000fe200000e0631 */
[C---:B------:R-:W-:Y:S01]  /*4220*/  IADD3 R80, P0, PT, R66.reuse, R76, RZ ;  /* 0x0000004c42507210 */ /* 0x040fe20007f1e0ff */
[--C-:B------:R-:W-:Y:S01]  /*4230*/  IMAD.WIDE R94, R95, 0x2, R60.reuse ;  /* 0x000000025f5e7825 */ /* 0x100fe200078e023c */
[----:B------:R-:W-:Y:S01]  /*4240*/  IADD3 R82, P1, PT, R66, R92, RZ ;  /* 0x0000005c42527210 */ /* 0x000fe20007f3e0ff */
[----:B------:R0:W5:Y:S02]  /*4250*/  LDG.E.U16 R201, desc[UR16][R92.64] ;  /* 0x000000105cc97981 */ /* 0x000164000c1e1500 */
[----:B------:R-:W-:-:S02]  /*4260*/  IMAD.WIDE R96, R97, 0x2, R60 ;  /* 0x0000000261607825 */ /* 0x000fc400078e023c */
[----:B------:R1:W5:Y:S02]  /*4270*/  LDG.E.U16 R160, desc[UR16][R94.64] ;  /* 0x000000105ea07981 */ /* 0x000364000c1e1500 */
[----:B------:R-:W-:Y:S01]  /*4280*/  IMAD.X R81, RZ, RZ, R77, P0 ;  /* 0x000000ffff517224 */ /* 0x000fe200000e064d */
[C---:B------:R-:W-:Y:S01]  /*4290*/  IADD3 R84, P0, PT, R66.reuse, R94, RZ ;  /* 0x0000005e42547210 */ /* 0x040fe20007f1e0ff */
[----:B------:R-:W-:Y:S01]  /*42a0*/  IMAD.WIDE R98, R99, 0x2, R60 ;  /* 0x0000000263627825 */ /* 0x000fe200078e023c */
[----:B------:R1:W5:Y:S03]  /*42b0*/  LDG.E.U16 R154, desc[UR16][R96.64] ;  /* 0x00000010609a7981 */ /* 0x000366000c1e1500 */
[----:B------:R-:W-:Y:S01]  /*42c0*/  IMAD.X R83, RZ, RZ, R93, P1 ;  /* 0x000000ffff537224 */ /* 0x000fe200008e065d */
[C---:B------:R-:W-:Y:S01]  /*42d0*/  IADD3 R86, P1, PT, R66.reuse, R96, RZ ;  /* 0x0000006042567210 */ /* 0x040fe20007f3e0ff */
[--C-:B------:R-:W-:Y:S01]  /*42e0*/  IMAD.WIDE R100, R101, 0x2, R60.reuse ;  /* 0x0000000265647825 */ /* 0x100fe200078e023c */
[----:B------:R-:W-:Y:S01]  /*42f0*/  IADD3.X R85, PT, PT, RZ, R95, RZ, P0, !PT ;  /* 0x0000005fff557210 */ /* 0x000fe200007fe4ff */
[----:B------:R-:W2:Y:S01]  /*4300*/  LDG.E.U16 R49, desc[UR16][R56.64] ;  /* 0x0000001038317981 */ /* 0x000ea2000c1e1500 */
[----:B------:R-:W-:Y:S01]  /*4310*/  IADD3 R88, P0, PT, R66, R98, RZ ;  /* 0x0000006242587210 */ /* 0x000fe20007f1e0ff */
[----:B------:R-:W-:-:S02]  /*4320*/  IMAD.WIDE R102, R103, 0x2, R60 ;  /* 0x0000000267667825 */ /* 0x000fc400078e023c */
[----:B------:R-:W3:Y:S02]  /*4330*/  LDG.E.U16 R46, desc[UR16][R52.64] ;  /* 0x00000010342e7981 */ /* 0x000ee4000c1e1500 */
[----:B------:R-:W-:Y:S01]  /*4340*/  IMAD.X R87, RZ, RZ, R97, P1 ;  /* 0x000000ffff577224 */ /* 0x000fe200008e0661 */
[C---:B------:R-:W-:Y:S01]  /*4350*/  IADD3 R90, P1, PT, R66.reuse, R100, RZ ;  /* 0x00000064425a7210 */ /* 0x040fe20007f3e0ff */
[----:B------:R-:W-:Y:S01]  /*4360*/  IMAD.WIDE R64, R65, 0x2, R60 ;  /* 0x0000000241407825 */ /* 0x000fe200078e023c */
[----:B------:R-:W5:Y:S02]  /*4370*/  LDG.E.U16 R212, desc[UR16][R78.64] ;  /* 0x000000104ed47981 */ /* 0x000f64000c1e1500 */
[----:B------:R-:W-:Y:S01]  /*4380*/  IADD3.X R91, PT, PT, RZ, R101, RZ, P1, !PT ;  /* 0x00000065ff5b7210 */ /* 0x000fe20000ffe4ff */
[----:B------:R-:W-:Y:S01]  /*4390*/  IMAD.X R89, RZ, RZ, R99, P0 ;  /* 0x000000ffff597224 */ /* 0x000fe200000e0663 */
[C---:B0-----:R-:W-:Y:S01]  /*43a0*/  IADD3 R92, P0, PT, R66.reuse, R102, RZ ;  /* 0x00000066425c7210 */ /* 0x041fe20007f1e0ff */
[--C-:B------:R-:W-:Y:S01]  /*43b0*/  IMAD.WIDE R58, R59, 0x2, R60.reuse ;  /* 0x000000023b3a7825 */ /* 0x100fe200078e023c */
[----:B-1----:R-:W-:Y:S01]  /*43c0*/  IADD3 R94, P1, PT, R66, R64, RZ ;  /* 0x00000040425e7210 */ /* 0x002fe20007f3e0ff */
[----:B------:R-:W5:Y:S02]  /*43d0*/  LDG.E.U16 R130, desc[UR16][R64.64] ;  /* 0x0000001040827981 */ /* 0x000f64000c1e1500 */
[----:B------:R-:W-:-:S02]  /*43e0*/  IMAD.WIDE R70, R71, 0x2, R60 ;  /* 0x0000000247467825 */ /* 0x000fc400078e023c */
[----:B------:R-:W5:Y:S02]  /*43f0*/  LDG.E.U16 R206, desc[UR16][R80.64] ;  /* 0x0000001050ce7981 */ /* 0x000f64000c1e1500 */
[----:B------:R-:W-:Y:S01]  /*4400*/  IMAD.X R93, RZ, RZ, R103, P0 ;  /* 0x000000ffff5d7224 */ /* 0x000fe200000e0667 */
[C---:B------:R-:W-:Y:S01]  /*4410*/  IADD3 R96, P0, PT, R66.reuse, R58, RZ ;  /* 0x0000003a42607210 */ /* 0x040fe20007f1e0ff */
[----:B------:R-:W-:Y:S01]  /*4420*/  IMAD.WIDE R62, R63, 0x2, R60 ;  /* 0x000000023f3e7825 */ /* 0x000fe200078e023c */
[----:B------:R-:W5:Y:S03]  /*4430*/  LDG.E.U16 R199, desc[UR16][R82.64] ;  /* 0x0000001052c77981 */ /* 0x000f66000c1e1500 */
[----:B------:R-:W-:Y:S01]  /*4440*/  IMAD.X R95, RZ, RZ, R65, P1 ;  /* 0x000000ffff5f7224 */ /* 0x000fe200008e0641 */
[C---:B------:R-:W-:Y:S01]  /*4450*/  IADD3 R76, P1, PT, R66.reuse, R70, RZ ;  /* 0x00000046424c7210 */ /* 0x040fe20007f3e0ff */
[----:B------:R-:W-:Y:S01]  /*4460*/  IMAD.WIDE R60, R47, 0x2, R60 ;  /* 0x000000022f3c7825 */ /* 0x000fe200078e023c */
[----:B------:R-:W-:Y:S01]  /*4470*/  IADD3.X R97, PT, PT, RZ, R59, RZ, P0, !PT ;  /* 0x0000003bff617210 */ /* 0x000fe200007fe4ff */
[----:B------:R0:W4:Y:S01]  /*4480*/  LDG.E.U16 R47, desc[UR16][R68.64] ;  /* 0x00000010442f7981 */ /* 0x000122000c1e1500 */
[----:B------:R-:W-:Y:S01]  /*4490*/  IADD3 R74, P0, PT, R66, R62, RZ ;  /* 0x0000003e424a7210 */ /* 0x000fe20007f1e0ff */
[----:B------:R-:W-:-:S02]  /*44a0*/  IMAD.X R77, RZ, RZ, R71, P1 ;  /* 0x000000ffff4d7224 */ /* 0x000fc400008e0647 */
[----:B------:R1:W5:Y:S02]  /*44b0*/  LDG.E.U16 R64, desc[UR16][R60.64] ;  /* 0x000000103c407981 */ /* 0x000364000c1e1500 */
[----:B------:R-:W-:Y:S02]  /*44c0*/  IMAD.X R75, RZ, RZ, R63, P0 ;  /* 0x000000ffff4b7224 */ /* 0x000fe400000e063f */
[----:B------:R1:W5:Y:S01]  /*44d0*/  LDG.E.U16 R159, desc[UR16][R84.64] ;  /* 0x00000010549f7981 */ /* 0x000362000c1e1500 */
[----:B0-----:R-:W-:-:S03]  /*44e0*/  IADD3 R68, P1, PT, R60, R66, RZ ;  /* 0x000000423c447210 */ /* 0x001fc60007f3e0ff */
[----:B------:R0:W5:Y:S01]  /*44f0*/  LDG.E.U16 R153, desc[UR16][R86.64] ;  /* 0x0000001056997981 */ /* 0x000162000c1e1500 */
[----:B------:R-:W-:Y:S02]  /*4500*/  IADD3.X R69, PT, PT, RZ, R61, RZ, P1, !PT ;  /* 0x0000003dff457210 */ /* 0x000fe40000ffe4ff */
[C---:B-1----:R-:W-:Y:S01]  /*4510*/  IADD3 R60, P0, PT, R66.reuse, R56, RZ ;  /* 0x00000038423c7210 */ /* 0x042fe20007f1e0ff */
[----:B------:R1:W5:Y:S01]  /*4520*/  LDG.E.U16 R147, desc[UR16][R88.64] ;  /* 0x0000001058937981 */ /* 0x000362000c1e1500 */
[----:B------:R-:W-:-:S03]  /*4530*/  IADD3 R56, P1, PT, R66, R52, RZ ;  /* 0x0000003442387210 */ /* 0x000fc60007f3e0ff */
[----:B------:R-:W-:Y:S01]  /*4540*/  IMAD.X R61, RZ, RZ, R57, P0 ;  /* 0x000000ffff3d7224 */ /* 0x000fe200000e0639 */
[C---:B------:R-:W-:Y:S01]  /*4550*/  IADD3 R52, P0, PT, R66.reuse, R50, RZ ;  /* 0x0000003242347210 */ /* 0x040fe20007f1e0ff */
[----:B------:R-:W-:Y:S01]  /*4560*/  IMAD.X R57, RZ, RZ, R53, P1 ;  /* 0x000000ffff397224 */ /* 0x000fe200008e0635 */
[C---:B------:R-:W-:Y:S01]  /*4570*/  IADD3 R78, P1, PT, R66.reuse, R78, RZ ;  /* 0x0000004e424e7210 */ /* 0x040fe20007f3e0ff */
[----:B------:R1:W5:Y:S01]  /*4580*/  LDG.E.U16 R141, desc[UR16][R90.64] ;  /* 0x000000105a8d7981 */ /* 0x000362000c1e1500 */
[----:B------:R-:W-:Y:S02]  /*4590*/  IADD3.X R53, PT, PT, RZ, R51, RZ, P0, !PT ;  /* 0x00000033ff357210 */ /* 0x000fe400007fe4ff */
[C---:B------:R-:W-:Y:S01]  /*45a0*/  IADD3 R80, P0, PT, R66.reuse, R80, RZ ;  /* 0x0000005042507210 */ /* 0x040fe20007f1e0ff */
[----:B------:R-:W-:Y:S01]  /*45b0*/  IMAD.X R79, RZ, RZ, R79, P1 ;  /* 0x000000ffff4f7224 */ /* 0x000fe200008e064f */
[C---:B------:R-:W-:Y:S01]  /*45c0*/  IADD3 R82, P1, PT, R66.reuse, R82, RZ ;  /* 0x0000005242527210 */ /* 0x040fe20007f3e0ff */
[----:B------:R1:W5:Y:S02]  /*45d0*/  LDG.E.U16 R135, desc[UR16][R92.64] ;  /* 0x000000105c877981 */ /* 0x000364000c1e1500 */
[----:B------:R-:W-:Y:S01]  /*45e0*/  IMAD.X R81, RZ, RZ, R81, P0 ;  /* 0x000000ffff517224 */ /* 0x000fe200000e0651 */
[----:B------:R-:W-:Y:S01]  /*45f0*/  IADD3 R84, P0, PT, R66, R84, RZ ;  /* 0x0000005442547210 */ /* 0x000fe20007f1e0ff */
[----:B------:R1:W5:Y:S01]  /*4600*/  LDG.E.U16 R129, desc[UR16][R94.64] ;  /* 0x000000105e817981 */ /* 0x000362000c1e1500 */
[----:B------:R-:W-:-:S02]  /*4610*/  IADD3.X R83, PT, PT, RZ, R83, RZ, P1, !PT ;  /* 0x00000053ff537210 */ /* 0x000fc40000ffe4ff */
[C---:B0-----:R-:W-:Y:S01]  /*4620*/  IADD3 R86, P1, PT, R66.reuse, R86, RZ ;  /* 0x0000005642567210 */ /* 0x041fe20007f3e0ff */
[----:B------:R-:W-:Y:S01]  /*4630*/  IMAD.X R85, RZ, RZ, R85, P0 ;  /* 0x000000ffff557224 */ /* 0x000fe200000e0655 */
[C---:B-1----:R-:W-:Y:S01]  /*4640*/  IADD3 R88, P0, PT, R66.reuse, R88, RZ ;  /* 0x0000005842587210 */ /* 0x042fe20007f1e0ff */
[----:B------:R0:W5:Y:S02]  /*4650*/  LDG.E.U16 R123, desc[UR16][R96.64] ;  /* 0x00000010607b7981 */ /* 0x000164000c1e1500 */
[----:B------:R-:W-:Y:S01]  /*4660*/  IMAD.X R87, RZ, RZ, R87, P1 ;  /* 0x000000ffff577224 */ /* 0x000fe200008e0657 */
[C---:B------:R-:W-:Y:S01]  /*4670*/  IADD3 R90, P1, PT, R66.reuse, R90, RZ ;  /* 0x0000005a425a7210 */ /* 0x040fe20007f3e0ff */
[----:B------:R1:W5:Y:S01]  /*4680*/  LDG.E.U16 R117, desc[UR16][R76.64] ;  /* 0x000000104c757981 */ /* 0x000362000c1e1500 */
[----:B------:R-:W-:Y:S02]  /*4690*/  IADD3.X R89, PT, PT, RZ, R89, RZ, P0, !PT ;  /* 0x00000059ff597210 */ /* 0x000fe400007fe4ff */
[C---:B------:R-:W-:Y:S01]  /*46a0*/  IADD3 R92, P0, PT, R66.reuse, R92, RZ ;  /* 0x0000005c425c7210 */ /* 0x040fe20007f1e0ff */
[----:B------:R-:W-:Y:S01]  /*46b0*/  IMAD.X R91, RZ, RZ, R91, P1 ;  /* 0x000000ffff5b7224 */ /* 0x000fe200008e065b */
[C---:B------:R-:W-:Y:S01]  /*46c0*/  IADD3 R94, P1, PT, R66.reuse, R94, RZ ;  /* 0x0000005e425e7210 */ /* 0x040fe20007f3e0ff */
[----:B------:R-:W5:Y:S02]  /*46d0*/  LDG.E.U16 R118, desc[UR16][R70.64] ;  /* 0x0000001046767981 */ /* 0x000f64000c1e1500 */
[----:B------:R-:W-:Y:S01]  /*46e0*/  IMAD.X R93, RZ, RZ, R93, P0 ;  /* 0x000000ffff5d7224 */ /* 0x000fe200000e065d */
[----:B0-----:R-:W-:Y:S01]  /*46f0*/  IADD3 R96, P0, PT, R66, R96, RZ ;  /* 0x0000006042607210 */ /* 0x001fe20007f1e0ff */
[----:B------:R-:W5:Y:S01]  /*4700*/  LDG.E.U16 R72, desc[UR16][R62.64] ;  /* 0x000000103e487981 */ /* 0x000f62000c1e1500 */
[----:B------:R-:W-:-:S02]  /*4710*/  IADD3.X R95, PT, PT, RZ, R95, RZ, P1, !PT ;  /* 0x0000005fff5f7210 */ /* 0x000fc40000ffe4ff */
[C---:B-1----:R-:W-:Y:S01]  /*4720*/  IADD3 R76, P1, PT, R66.reuse, R76, RZ ;  /* 0x0000004c424c7210 */ /* 0x042fe20007f3e0ff */
[----:B------:R-:W-:Y:S01]  /*4730*/  IMAD.X R97, RZ, RZ, R97, P0 ;  /* 0x000000ffff617224 */ /* 0x000fe200000e0661 */
[----:B------:R-:W5:Y:S03]  /*4740*/  LDG.E.U16 R124, desc[UR16][R58.64] ;  /* 0x000000103a7c7981 */ /* 0x000f66000c1e1500 */
[----:B------:R-:W-:Y:S01]  /*4750*/  IMAD.X R77, RZ, RZ, R77, P1 ;  /* 0x000000ffff4d7224 */ /* 0x000fe200008e064d */
[----:B------:R0:W5:Y:S04]  /*4760*/  LDG.E.U16 R71, desc[UR16][R74.64] ;  /* 0x000000104a477981 */ /* 0x000168000c1e1500 */
[----:B------:R1:W5:Y:S04]  /*4770*/  LDG.E.U16 R63, desc[UR16][R68.64] ;  /* 0x00000010443f7981 */ /* 0x000368000c1e1500 */
[----:B------:R-:W5:Y:S01]  /*4780*/  LDG.E.U16 R59, desc[UR16][R50.64] ;  /* 0x00000010323b7981 */ /* 0x000f62000c1e1500 */
[----:B0-----:R-:W-:-:S03]  /*4790*/  IADD3 R74, P0, PT, R66, R74, RZ ;  /* 0x0000004a424a7210 */ /* 0x001fc60007f1e0ff */
[----:B------:R0:W5:Y:S01]  /*47a0*/  LDG.E.U16 R54, desc[UR16][R56.64] ;  /* 0x0000001038367981 */ /* 0x000162000c1e1500 */
[C---:B-1----:R-:W-:Y:S02]  /*47b0*/  IADD3 R68, P1, PT, R66.reuse, R68, RZ ;  /* 0x0000004442447210 */ /* 0x042fe40007f3e0ff */
[----:B------:R-:W-:Y:S01]  /*47c0*/  IADD3.X R75, PT, PT, RZ, R75, RZ, P0, !PT ;  /* 0x0000004bff4b7210 */ /* 0x000fe200007fe4ff */
[----:B------:R-:W5:Y:S02]  /*47d0*/  LDG.E.U16 R73, desc[UR16][R52.64] ;  /* 0x0000001034497981 */ /* 0x000f64000c1e1500 */
[----:B------:R-:W-:Y:S02]  /*47e0*/  IMAD.X R69, RZ, RZ, R69, P1 ;  /* 0x000000ffff457224 */ /* 0x000fe400008e0645 */
[----:B------:R1:W3:Y:S01]  /*47f0*/  LDG.E.U16 R50, desc[UR16][R60.64] ;  /* 0x000000103c327981 */ /* 0x0002e2000c1e1500 */
[----:B0-----:R-:W-:-:S03]  /*4800*/  IADD3 R56, P1, PT, R66, R56, RZ ;  /* 0x0000003842387210 */ /* 0x001fc60007f3e0ff */
[----:B------:R0:W5:Y:S04]  /*4810*/  LDG.E.U16 R211, desc[UR16][R78.64] ;  /* 0x000000104ed37981 */ /* 0x000168000c1e1500 */
[----:B------:R0:W5:Y:S01]  /*4820*/  LDG.E.U16 R205, desc[UR16][R80.64] ;  /* 0x0000001050cd7981 */ /* 0x000162000c1e1500 */
[C---:B-1----:R-:W-:Y:S02]  /*4830*/  IADD3 R60, P0, PT, R66.reuse, R60, RZ ;  /* 0x0000003c423c7210 */ /* 0x042fe40007f1e0ff */
[----:B------:R-:W-:Y:S01]  /*4840*/  IADD3.X R57, PT, PT, RZ, R57, RZ, P1, !PT ;  /* 0x00000039ff397210 */ /* 0x000fe20000ffe4ff */
[----:B------:R1:W5:Y:S02]  /*4850*/  LDG.E.U16 R176, desc[UR16][R82.64] ;  /* 0x0000001052b07981 */ /* 0x000364000c1e1500 */
[----:B------:R-:W-:Y:S01]  /*4860*/  IMAD.X R61, RZ, RZ, R61, P0 ;  /* 0x000000ffff3d7224 */ /* 0x000fe200000e063d */
[C---:B------:R-:W-:Y:S01]  /*4870*/  IADD3 R52, P0, PT, R66.reuse, R52, RZ ;  /* 0x0000003442347210 */ /* 0x040fe20007f1e0ff */
[----:B------:R1:W5:Y:S01]  /*4880*/  LDG.E.U16 R158, desc[UR16][R84.64] ;  /* 0x00000010549e7981 */ /* 0x000362000c1e1500 */
[----:B0-----:R-:W-:-:S03]  /*4890*/  IADD3 R78, P1, PT, R66, R78, RZ ;  /* 0x0000004e424e7210 */ /* 0x001fc60007f3e0ff */
[----:B------:R-:W-:Y:S01]  /*48a0*/  IMAD.X R53, RZ, RZ, R53, P0 ;  /* 0x000000ffff357224 */ /* 0x000fe200000e0635 */
[C---:B------:R-:W-:Y:S01]  /*48b0*/  IADD3 R80, P0, PT, R66.reuse, R80, RZ ;  /* 0x0000005042507210 */ /* 0x040fe20007f1e0ff */
[----:B------:R-:W-:Y:S01]  /*48c0*/  IMAD.X R79, RZ, RZ, R79, P1 ;  /* 0x000000ffff4f7224 */ /* 0x000fe200008e064f */
[C---:B-1----:R-:W-:Y:S01]  /*48d0*/  IADD3 R82, P1, PT, R66.reuse, R82, RZ ;  /* 0x0000005242527210 */ /* 0x042fe20007f3e0ff */
[----:B------:R0:W5:Y:S01]  /*48e0*/  LDG.E.U16 R152, desc[UR16][R86.64] ;  /* 0x0000001056987981 */ /* 0x000162000c1e1500 */
[----:B------:R-:W-:Y:S02]  /*48f0*/  IADD3.X R81, PT, PT, RZ, R81, RZ, P0, !PT ;  /* 0x00000051ff517210 */ /* 0x000fe400007fe4ff */
[C---:B------:R-:W-:Y:S01]  /*4900*/  IADD3 R84, P0, PT, R66.reuse, R84, RZ ;  /* 0x0000005442547210 */ /* 0x040fe20007f1e0ff */
[----:B------:R-:W-:Y:S01]  /*4910*/  IMAD.X R83, RZ, RZ, R83, P1 ;  /* 0x000000ffff537224 */ /* 0x000fe200008e0653 */
[----:B------:R1:W5:Y:S03]  /*4920*/  LDG.E.U16 R146, desc[UR16][R88.64] ;  /* 0x0000001058927981 */ /* 0x000366000c1e1500 */
[----:B------:R-:W-:Y:S01]  /*4930*/  IMAD.X R85, RZ, RZ, R85, P0 ;  /* 0x000000ffff557224 */ /* 0x000fe200000e0655 */
        /* <DEDUP_REMOVED lines=8> */
[----:B------:R1:W5:Y:S01]  /*49c0*/  LDG.E.U16 R122, desc[UR16][R96.64] ;  /* 0x00000010607a7981 */ /* 0x000362000c1e1500 */
[C---:B0-----:R-:W-:Y:S01]  /*49d0*/  IADD3 R92, P0, PT, R66.reuse, R92, RZ ;  /* 0x0000005c425c7210 */ /* 0x041fe20007f1e0ff */
[----:B------:R-:W-:Y:S02]  /*49e0*/  IMAD.X R91, RZ, RZ, R91, P1 ;  /* 0x000000ffff5b7224 */ /* 0x000fe400008e065b */
[----:B------:R0:W5:Y:S01]  /*49f0*/  LDG.E.U16 R148, desc[UR16][R98.64] ;  /* 0x0000001062947981 */ /* 0x000162000c1e1500 */
[C---:B-1----:R-:W-:Y:S02]  /*4a00*/  IADD3 R94, P1, PT, R66.reuse, R94, RZ ;  /* 0x0000005e425e7210 */ /* 0x042fe40007f3e0ff */
[----:B------:R-:W-:Y:S01]  /*4a10*/  IADD3.X R93, PT, PT, RZ, R93, RZ, P0, !PT ;  /* 0x0000005dff5d7210 */ /* 0x000fe200007fe4ff */
[----:B------:R1:W5:Y:S01]  /*4a20*/  LDG.E.U16 R142, desc[UR16][R100.64] ;  /* 0x00000010648e7981 */ /* 0x000362000c1e1500 */
[----:B------:R-:W-:Y:S01]  /*4a30*/  IADD3 R96, P0, PT, R66, R96, RZ ;  /* 0x0000006042607210 */ /* 0x000fe20007f1e0ff */
[----:B------:R-:W-:-:S02]  /*4a40*/  IMAD.X R95, RZ, RZ, R95, P1 ;  /* 0x000000ffff5f7224 */ /* 0x000fc400008e065f */
        /* <DEDUP_REMOVED lines=9> */
[----:B------:R1:W5:Y:S02]  /*4ae0*/  LDG.E.U16 R116, desc[UR16][R76.64] ;  /* 0x000000104c747981 */ /* 0x000364000c1e1500 */
[----:B------:R-:W-:Y:S01]  /*4af0*/  IMAD.X R75, RZ, RZ, R69, P1 ;  /* 0x000000ffff4b7224 */ /* 0x000fe200008e0645 */
[C---:B------:R-:W-:Y:S01]  /*4b00*/  IADD3 R104, P1, PT, R66.reuse, R56, RZ ;  /* 0x0000003842687210 */ /* 0x040fe20007f3e0ff */
[----:B------:R1:W5:Y:S01]  /*4b10*/  LDG.E.U16 R175, desc[UR16][R82.64] ;  /* 0x0000001052af7981 */ /* 0x000362000c1e1500 */
[----:B0-----:R-:W-:-:S03]  /*4b20*/  IADD3 R102, P0, PT, R66, R60, RZ ;  /* 0x0000003c42667210 */ /* 0x001fc60007f1e0ff */
[----:B------:R-:W-:Y:S01]  /*4b30*/  IMAD.X R105, RZ, RZ, R57, P1 ;  /* 0x000000ffff697224 */ /* 0x000fe200008e0639 */
[C---:B-1----:R-:W-:Y:S01]  /*4b40*/  IADD3 R78, P1, PT, R66.reuse, R78, RZ ;  /* 0x0000004e424e7210 */ /* 0x042fe20007f3e0ff */
[----:B------:R0:W5:Y:S01]  /*4b50*/  LDG.E.U16 R204, desc[UR16][R80.64] ;  /* 0x0000001050cc7981 */ /* 0x000162000c1e1500 */
[----:B------:R-:W-:Y:S02]  /*4b60*/  IADD3.X R103, PT, PT, RZ, R61, RZ, P0, !PT ;  /* 0x0000003dff677210 */ /* 0x000fe400007fe4ff */
[C---:B------:R-:W-:Y:S01]  /*4b70*/  IADD3 R76, P0, PT, R66.reuse, R52, RZ ;  /* 0x00000034424c7210 */ /* 0x040fe20007f1e0ff */
[----:B------:R1:W5:Y:S01]  /*4b80*/  LDG.E.U16 R151, desc[UR16][R86.64] ;  /* 0x0000001056977981 */ /* 0x000362000c1e1500 */
[----:B------:R-:W-:Y:S02]  /*4b90*/  IADD3.X R79, PT, PT, RZ, R79, RZ, P1, !PT ;  /* 0x0000004fff4f7210 */ /* 0x000fe40000ffe4ff */
[C---:B------:R-:W-:Y:S01]  /*4ba0*/  IADD3 R82, P1, PT, R66.reuse, R82, RZ ;  /* 0x0000005242527210 */ /* 0x040fe20007f3e0ff */
[----:B------:R-:W-:Y:S01]  /*4bb0*/  IMAD.X R77, RZ, RZ, R53, P0 ;  /* 0x000000ffff4d7224 */ /* 0x000fe200000e0635 */
[----:B------:R1:W5:Y:S01]  /*4bc0*/  LDG.E.U16 R157, desc[UR16][R84.64] ;  /* 0x00000010549d7981 */ /* 0x000362000c1e1500 */
[----:B0-----:R-:W-:-:S02]  /*4bd0*/  IADD3 R80, P0, PT, R66, R80, RZ ;  /* 0x0000005042507210 */ /* 0x001fc40007f1e0ff */
[----:B------:R-:W-:Y:S01]  /*4be0*/  IMAD.X R83, RZ, RZ, R83, P1 ;  /* 0x000000ffff537224 */ /* 0x000fe200008e0653 */
[----:B------:R0:W5:Y:S01]  /*4bf0*/  LDG.E.U16 R139, desc[UR16][R90.64] ;  /* 0x000000105a8b7981 */ /* 0x000162000c1e1500 */
[C---:B-1----:R-:W-:Y:S01]  /*4c00*/  IADD3 R86, P1, PT, R66.reuse, R86, RZ ;  /* 0x0000005642567210 */ /* 0x042fe20007f3e0ff */
[----:B------:R-:W-:Y:S02]  /*4c10*/  IMAD.X R81, RZ, RZ, R81, P0 ;  /* 0x000000ffff517224 */ /* 0x000fe400000e0651 */
[----:B------:R1:W5:Y:S01]  /*4c20*/  LDG.E.U16 R145, desc[UR16][R88.64] ;  /* 0x0000001058917981 */ /* 0x000362000c1e1500 */
[C---:B------:R-:W-:Y:S01]  /*4c30*/  IADD3 R84, P0, PT, R66.reuse, R84, RZ ;  /* 0x0000005442547210 */ /* 0x040fe20007f1e0ff */
[----:B------:R-:W-:Y:S02]  /*4c40*/  IMAD.X R87, RZ, RZ, R87, P1 ;  /* 0x000000ffff577224 */ /* 0x000fe400008e0657 */
[----:B------:R1:W5:Y:S01]  /*4c50*/  LDG.E.U16 R127, desc[UR16][R94.64] ;  /* 0x000000105e7f7981 */ /* 0x000362000c1e1500 */
[----:B0-----:R-:W-:-:S02]  /*4c60*/  IADD3 R90, P1, PT, R66, R90, RZ ;  /* 0x0000005a425a7210 */ /* 0x001fc40007f3e0ff */
[----:B------:R-:W-:Y:S01]  /*4c70*/  IADD3.X R85, PT, PT, RZ, R85, RZ, P0, !PT ;  /* 0x00000055ff557210 */ /* 0x000fe200007fe4ff */
[----:B------:R0:W5:Y:S01]  /*4c80*/  LDG.E.U16 R133, desc[UR16][R92.64] ;  /* 0x000000105c857981 */ /* 0x000162000c1e1500 */
[C---:B-1----:R-:W-:Y:S02]  /*4c90*/  IADD3 R88, P0, PT, R66.reuse, R88, RZ ;  /* 0x0000005842587210 */ /* 0x042fe40007f1e0ff */
[----:B------:R-:W-:Y:S01]  /*4ca0*/  IADD3.X R91, PT, PT, RZ, R91, RZ, P1, !PT ;  /* 0x0000005bff5b7210 */ /* 0x000fe20000ffe4ff */
[----:B------:R1:W5:Y:S01]  /*4cb0*/  LDG.E.U16 R115, desc[UR16][R98.64] ;  /* 0x0000001062737981 */ /* 0x000362000c1e1500 */
[C---:B------:R-:W-:Y:S01]  /*4cc0*/  IADD3 R94, P1, PT, R66.reuse, R94, RZ ;  /* 0x0000005e425e7210 */ /* 0x040fe20007f3e0ff */
[----:B------:R-:W-:Y:S02]  /*4cd0*/  IMAD.X R89, RZ, RZ, R89, P0 ;  /* 0x000000ffff597224 */ /* 0x000fe400000e0659 */
[----:B------:R1:W5:Y:S01]  /*4ce0*/  LDG.E.U16 R121, desc[UR16][R96.64] ;  /* 0x0000001060797981 */ /* 0x000362000c1e1500 */
[----:B0-----:R-:W-:Y:S01]  /*4cf0*/  IADD3 R92, P0, PT, R66, R92, RZ ;  /* 0x0000005c425c7210 */ /* 0x001fe20007f1e0ff */
[----:B------:R-:W-:-:S02]  /*4d00*/  IMAD.X R95, RZ, RZ, R95, P1 ;  /* 0x000000ffff5f7224 */ /* 0x000fc400008e065f */
[----:B------:R-:W5:Y:S01]  /*4d10*/  LDG.E.U16 R58, desc[UR16][R56.64] ;  /* 0x00000010383a7981 */ /* 0x000f62000c1e1500 */
[C---:B-1----:R-:W-:Y:S01]  /*4d20*/  IADD3 R98, P1, PT, R66.reuse, R98, RZ ;  /* 0x0000006242627210 */ /* 0x042fe20007f3e0ff */
[----:B------:R-:W-:Y:S02]  /*4d30*/  IMAD.X R93, RZ, RZ, R93, P0 ;  /* 0x000000ffff5d7224 */ /* 0x000fe400000e065d */
[----:B------:R-:W5:Y:S01]  /*4d40*/  LDG.E.U16 R65, desc[UR16][R52.64] ;  /* 0x0000001034417981 */ /* 0x000f62000c1e1500 */
[----:B------:R-:W-:Y:S01]  /*4d50*/  IADD3 R96, P0, PT, R66, R96, RZ ;  /* 0x0000006042607210 */ /* 0x000fe20007f1e0ff */
[----:B------:R-:W-:Y:S02]  /*4d60*/  IMAD.X R99, RZ, RZ, R99, P1 ;  /* 0x000000ffff637224 */ /* 0x000fe400008e0663 */
[----:B------:R-:W5:Y:S04]  /*4d70*/  LDG.E.U16 R209, desc[UR16][R78.64] ;  /* 0x000000104ed17981 */ /* 0x000f68000c1e1500 */
[----:B------:R0:W5:Y:S01]  /*4d80*/  LDG.E.U16 R57, desc[UR16][R104.64] ;  /* 0x0000001068397981 */ /* 0x000162000c1e1500 */
[----:B------:R-:W-:-:S03]  /*4d90*/  IADD3.X R97, PT, PT, RZ, R97, RZ, P0, !PT ;  /* 0x00000061ff617210 */ /* 0x000fc600007fe4ff */
[----:B------:R1:W5:Y:S04]  /*4da0*/  LDG.E.U16 R52, desc[UR16][R102.64] ;  /* 0x0000001066347981 */ /* 0x000368000c1e1500 */
[----:B------:R1:W5:Y:S01]  /*4db0*/  LDG.E.U16 R108, desc[UR16][R76.64] ;  /* 0x000000104c6c7981 */ /* 0x000362000c1e1500 */
[----:B0-----:R-:W-:-:S03]  /*4dc0*/  IADD3 R104, P1, PT, R66, R104, RZ ;  /* 0x0000006842687210 */ /* 0x001fc60007f3e0ff */
[----:B------:R0:W5:Y:S01]  /*4dd0*/  LDG.E.U16 R174, desc[UR16][R82.64] ;  /* 0x0000001052ae7981 */ /* 0x000162000c1e1500 */
[C---:B-1----:R-:W-:Y:S01]  /*4de0*/  IADD3 R102, P0, PT, R66.reuse, R102, RZ ;  /* 0x0000006642667210 */ /* 0x042fe20007f1e0ff */
[----:B------:R-:W-:Y:S01]  /*4df0*/  IMAD.X R105, RZ, RZ, R105, P1 ;  /* 0x000000ffff697224 */ /* 0x000fe200008e0669 */
[C---:B------:R-:W-:Y:S01]  /*4e00*/  IADD3 R78, P1, PT, R66.reuse, R78, RZ ;  /* 0x0000004e424e7210 */ /* 0x040fe20007f3e0ff */
[----:B------:R1:W5:Y:S01]  /*4e10*/  LDG.E.U16 R203, desc[UR16][R80.64] ;  /* 0x0000001050cb7981 */ /* 0x000362000c1e1500 */
[----:B------:R-:W-:Y:S02]  /*4e20*/  IADD3.X R103, PT, PT, RZ, R103, RZ, P0, !PT ;  /* 0x00000067ff677210 */ /* 0x000fe400007fe4ff */
[C---:B------:R-:W-:Y:S01]  /*4e30*/  IADD3 R76, P0, PT, R66.reuse, R76, RZ ;  /* 0x0000004c424c7210 */ /* 0x040fe20007f1e0ff */
[----:B------:R1:W5:Y:S01]  /*4e40*/  LDG.E.U16 R150, desc[UR16][R86.64] ;  /* 0x0000001056967981 */ /* 0x000362000c1e1500 */
[----:B------:R-:W-:Y:S02]  /*4e50*/  IADD3.X R79, PT, PT, RZ, R79, RZ, P1, !PT ;  /* 0x0000004fff4f7210 */ /* 0x000fe40000ffe4ff */
[C---:B0-----:R-:W-:Y:S01]  /*4e60*/  IADD3 R82, P1, PT, R66.reuse, R82, RZ ;  /* 0x0000005242527210 */ /* 0x041fe20007f3e0ff */
[----:B------:R-:W-:Y:S01]  /*4e70*/  IMAD.X R77, RZ, RZ, R77, P0 ;  /* 0x000000ffff4d7224 */ /* 0x000fe200000e064d */
[----:B------:R0:W5:Y:S01]  /*4e80*/  LDG.E.U16 R156, desc[UR16][R84.64] ;  /* 0x00000010549c7981 */ /* 0x000162000c1e1500 */
[----:B-1----:R-:W-:-:S02]  /*4e90*/  IADD3 R80, P0, PT, R66, R80, RZ ;  /* 0x0000005042507210 */ /* 0x002fc40007f1e0ff */
[----:B------:R-:W-:Y:S01]  /*4ea0*/  IMAD.X R83, RZ, RZ, R83, P1 ;  /* 0x000000ffff537224 */ /* 0x000fe200008e0653 */
[----:B------:R1:W5:Y:S01]  /*4eb0*/  LDG.E.U16 R138, desc[UR16][R90.64] ;  /* 0x000000105a8a7981 */ /* 0x000362000c1e1500 */
[C---:B------:R-:W-:Y:S01]  /*4ec0*/  IADD3 R86, P1, PT, R66.reuse, R86, RZ ;  /* 0x0000005642567210 */ /* 0x040fe20007f3e0ff */
[----:B------:R-:W-:Y:S02]  /*4ed0*/  IMAD.X R81, RZ, RZ, R81, P0 ;  /* 0x000000ffff517224 */ /* 0x000fe400000e0651 */
[----:B------:R1:W5:Y:S01]  /*4ee0*/  LDG.E.U16 R144, desc[UR16][R88.64] ;  /* 0x0000001058907981 */ /* 0x000362000c1e1500 */
[C---:B0-----:R-:W-:Y:S01]  /*4ef0*/  IADD3 R84, P0, PT, R66.reuse, R84, RZ ;  /* 0x0000005442547210 */ /* 0x041fe20007f1e0ff */
[----:B------:R-:W-:Y:S02]  /*4f00*/  IMAD.X R87, RZ, RZ, R87, P1 ;  /* 0x000000ffff577224 */ /* 0x000fe400008e0657 */
[----:B------:R0:W5:Y:S01]  /*4f10*/  LDG.E.U16 R126, desc[UR16][R94.64] ;  /* 0x000000105e7e7981 */ /* 0x000162000c1e1500 */
[----:B-1----:R-:W-:-:S02]  /*4f20*/  IADD3 R90, P1, PT, R66, R90, RZ ;  /* 0x0000005a425a7210 */ /* 0x002fc40007f3e0ff */
[----:B------:R-:W-:Y:S01]  /*4f30*/  IADD3.X R85, PT, PT, RZ, R85, RZ, P0, !PT ;  /* 0x00000055ff557210 */ /* 0x000fe200007fe4ff */
[----:B------:R1:W5:Y:S01]  /*4f40*/  LDG.E.U16 R132, desc[UR16][R92.64] ;  /* 0x000000105c847981 */ /* 0x000362000c1e1500 */
[C---:B------:R-:W-:Y:S02]  /*4f50*/  IADD3 R88, P0, PT, R66.reuse, R88, RZ ;  /* 0x0000005842587210 */ /* 0x040fe40007f1e0ff */
[----:B------:R-:W-:Y:S01]  /*4f60*/  IADD3.X R91, PT, PT, RZ, R91, RZ, P1, !PT ;  /* 0x0000005bff5b7210 */ /* 0x000fe20000ffe4ff */
[----:B------:R2:W5:Y:S01]  /*4f70*/  LDG.E.U16 R114, desc[UR16][R98.64] ;  /* 0x0000001062727981 */ /* 0x000562000c1e1500 */
[C---:B0-----:R-:W-:Y:S01]  /*4f80*/  IADD3 R94, P1, PT, R66.reuse, R94, RZ ;  /* 0x0000005e425e7210 */ /* 0x041fe20007f3e0ff */
[----:B------:R-:W-:Y:S02]  /*4f90*/  IMAD.X R89, RZ, RZ, R89, P0 ;  /* 0x000000ffff597224 */ /* 0x000fe400000e0659 */
[----:B------:R0:W5:Y:S01]  /*4fa0*/  LDG.E.U16 R120, desc[UR16][R96.64] ;  /* 0x0000001060787981 */ /* 0x000162000c1e1500 */
[----:B-1----:R-:W-:Y:S01]  /*4fb0*/  IADD3 R92, P0, PT, R66, R92, RZ ;  /* 0x0000005c425c7210 */ /* 0x002fe20007f1e0ff */
[----:B------:R-:W-:-:S02]  /*4fc0*/  IMAD.X R95, RZ, RZ, R95, P1 ;  /* 0x000000ffff5f7224 */ /* 0x000fc400008e065f */
[----:B------:R1:W5:Y:S01]  /*4fd0*/  LDG.E.U16 R56, desc[UR16][R104.64] ;  /* 0x0000001068387981 */ /* 0x000362000c1e1500 */
[C---:B--2---:R-:W-:Y:S01]  /*4fe0*/  IADD3 R98, P1, PT, R66.reuse, R98, RZ ;  /* 0x0000006242627210 */ /* 0x044fe20007f3e0ff */
[----:B------:R-:W-:Y:S02]  /*4ff0*/  IMAD.X R93, RZ, RZ, R93, P0 ;  /* 0x000000ffff5d7224 */ /* 0x000fe400000e065d */
[----:B------:R2:W5:Y:S01]  /*5000*/  LDG.E.U16 R53, desc[UR16][R102.64] ;  /* 0x0000001066357981 */ /* 0x000562000c1e1500 */
[C---:B0-----:R-:W-:Y:S01]  /*5010*/  IADD3 R96, P0, PT, R66.reuse, R96, RZ ;  /* 0x0000006042607210 */ /* 0x041fe20007f1e0ff */
[----:B------:R-:W-:Y:S02]  /*5020*/  IMAD.X R99, RZ, RZ, R99, P1 ;  /* 0x000000ffff637224 */ /* 0x000fe400008e0663 */
[----:B------:R-:W5:Y:S01]  /*5030*/  LDG.E.U16 R51, desc[UR16][R60.64] ;  /* 0x000000103c337981 */ /* 0x000f62000c1e1500 */
[C---:B-1----:R-:W-:Y:S02]  /*5040*/  IADD3 R104, P1, PT, R66.reuse, R104, RZ ;  /* 0x0000006842687210 */ /* 0x042fe40007f3e0ff */
[----:B------:R-:W-:Y:S01]  /*5050*/  IADD3.X R97, PT, PT, RZ, R97, RZ, P0, !PT ;  /* 0x00000061ff617210 */ /* 0x000fe200007fe4ff */
[----:B------:R-:W5:Y:S01]  /*5060*/  LDG.E.U16 R208, desc[UR16][R78.64] ;  /* 0x000000104ed07981 */ /* 0x000f62000c1e1500 */
[----:B--2---:R-:W-:Y:S01]  /*5070*/  IADD3 R102, P0, PT, R66, R102, RZ ;  /* 0x0000006642667210 */ /* 0x004fe20007f1e0ff */
[----:B------:R-:W-:-:S02]  /*5080*/  IMAD.X R105, RZ, RZ, R105, P1 ;  /* 0x000000ffff697224 */ /* 0x000fc400008e0669 */
[----:B------:R-:W2:Y:S01]  /*5090*/  LDG.E.U16 R202, desc[UR16][R80.64] ;  /* 0x0000001050ca7981 */ /* 0x000ea2000c1e1500 */
[----:B------:R-:W-:-:S03]  /*50a0*/  IADD3.X R103, PT, PT, RZ, R103, RZ, P0, !PT ;  /* 0x00000067ff677210 */ /* 0x000fc600007fe4ff */
[----:B------:R0:W2:Y:S01]  /*50b0*/  LDG.E.U16 R60, desc[UR16][R76.64] ;  /* 0x000000104c3c7981 */ /* 0x0000a2000c1e1500 */
[----:B------:R-:W-:-:S03]  /*50c0*/  IADD3 R106, P0, PT, R66, R102, RZ ;  /* 0x00000066426a7210 */ /* 0x000fc60007f1e0ff */
[----:B------:R1:W2:Y:S04]  /*50d0*/  LDG.E.U16 R161, desc[UR16][R82.64] ;  /* 0x0000001052a17981 */ /* 0x0002a8000c1e1500 */
[----:B------:R4:W2:Y:S01]  /*50e0*/  LDG.E.U16 R214, desc[UR16][R102.64] ;  /* 0x0000001066d67981 */ /* 0x0008a2000c1e1500 */
[C---:B0-----:R-:W-:Y:S01]  /*50f0*/  IADD3 R76, P1, PT, R66.reuse, R76, RZ ;  /* 0x0000004c424c7210 */ /* 0x041fe20007f3e0ff */
[----:B------:R-:W-:Y:S02]  /*5100*/  IMAD.X R107, RZ, RZ, R103, P0 ;  /* 0x000000ffff6b7224 */ /* 0x000fe400000e0667 */
[----:B------:R0:W2:Y:S01]  /*5110*/  LDG.E.U16 R155, desc[UR16][R84.64] ;  /* 0x00000010549b7981 */ /* 0x0000a2000c1e1500 */
[----:B------:R-:W-:Y:S02]  /*5120*/  IADD3.X R77, PT, PT, RZ, R77, RZ, P1, !PT ;  /* 0x0000004dff4d7210 */ /* 0x000fe40000ffe4ff */
[C---:B------:R-:W-:Y:S01]  /*5130*/  IADD3 R78, P1, PT, R66.reuse, R78, RZ ;  /* 0x0000004e424e7210 */ /* 0x040fe20007f3e0ff */
[----:B------:R-:W2:Y:S01]  /*5140*/  LDG.E.U16 R149, desc[UR16][R86.64] ;  /* 0x0000001056957981 */ /* 0x000ea2000c1e1500 */
[----:B------:R-:W-:-:S03]  /*5150*/  IADD3 R110, P0, PT, R66, R104, RZ ;  /* 0x00000068426e7210 */ /* 0x000fc60007f1e0ff */
[----:B------:R-:W-:Y:S01]  /*5160*/  IMAD.X R79, RZ, RZ, R79, P1 ;  /* 0x000000ffff4f7224 */ /* 0x000fe200008e064f */
[C---:B------:R-:W-:Y:S01]  /*5170*/  IADD3 R80, P1, PT, R66.reuse, R80, RZ ;  /* 0x0000005042507210 */ /* 0x040fe20007f3e0ff */
[----:B------:R-:W-:Y:S01]  /*5180*/  IMAD.X R111, RZ, RZ, R105, P0 ;  /* 0x000000ffff6f7224 */ /* 0x000fe200000e0669 */
[C---:B------:R-:W-:Y:S01]  /*5190*/  IADD3 R112, P0, PT, R66.reuse, R76, RZ ;  /* 0x0000004c42707210 */ /* 0x040fe20007f1e0ff */
[----:B------:R0:W2:Y:S02]  /*51a0*/  LDG.E.U16 R216, desc[UR16][R76.64] ;  /* 0x000000104cd87981 */ /* 0x0000a4000c1e1500 */
[----:B------:R-:W-:Y:S01]  /*51b0*/  IMAD.X R81, RZ, RZ, R81, P1 ;  /* 0x000000ffff517224 */ /* 0x000fe200008e0651 */
[----:B------:R-:W-:Y:S01]  /*51c0*/  IADD3.X R113, PT, PT, RZ, R77, RZ, P0, !PT ;  /* 0x0000004dff717210 */ /* 0x000fe200007fe4ff */
[----:B------:R-:W2:Y:S01]  /*51d0*/  LDG.E.U16 R215, desc[UR16][R104.64] ;  /* 0x0000001068d77981 */ /* 0x000ea2000c1e1500 */
[C---:B-1----:R-:W-:Y:S02]  /*51e0*/  IADD3 R82, P1, PT, R66.reuse, R82, RZ ;  /* 0x0000005242527210 */ /* 0x042fe40007f3e0ff */
[----:B----4-:R-:W-:Y:S01]  /*51f0*/  IADD3 R102, P0, PT, R66, R78, RZ ;  /* 0x0000004e42667210 */ /* 0x010fe20007f1e0ff */
[----:B------:R-:W4:Y:S01]  /*5200*/  LDG.E.U16 R143, desc[UR16][R88.64] ;  /* 0x00000010588f7981 */ /* 0x000f22000c1e1500 */
[----:B------:R-:W-:-:S02]  /*5210*/  IADD3.X R83, PT, PT, RZ, R83, RZ, P1, !PT ;  /* 0x00000053ff537210 */ /* 0x000fc40000ffe4ff */
[C---:B0-----:R-:W-:Y:S01]  /*5220*/  IADD3 R84, P1, PT, R66.reuse, R84, RZ ;  /* 0x0000005442547210 */ /* 0x041fe20007f3e0ff */
[----:B------:R-:W-:Y:S01]  /*5230*/  IMAD.X R103, RZ, RZ, R79, P0 ;  /* 0x000000ffff677224 */ /* 0x000fe200000e064f */
[C---:B------:R-:W-:Y:S01]  /*5240*/  IADD3 R76, P0, PT, R66.reuse, R80, RZ ;  /* 0x00000050424c7210 */ /* 0x040fe20007f1e0ff */
[----:B------:R0:W4:Y:S02]  /*5250*/  LDG.E.U16 R104, desc[UR16][R78.64] ;  /* 0x000000104e687981 */ /* 0x000124000c1e1500 */
[----:B------:R-:W-:Y:S01]  /*5260*/  IMAD.X R85, RZ, RZ, R85, P1 ;  /* 0x000000ffff557224 */ /* 0x000fe200008e0655 */
[C---:B------:R-:W-:Y:S01]  /*5270*/  IADD3 R86, P1, PT, R66.reuse, R86, RZ ;  /* 0x0000005642567210 */ /* 0x040fe20007f3e0ff */
[----:B------:R-:W-:Y:S01]  /*5280*/  IMAD.X R77, RZ, RZ, R81, P0 ;  /* 0x000000ffff4d7224 */ /* 0x000fe200000e0651 */
[----:B------:R-:W4:Y:S04]  /*5290*/  LDG.E.U16 R62, desc[UR16][R68.64] ;  /* 0x00000010443e7981 */ /* 0x000f28000c1e1500 */
[----:B------:R1:W4:Y:S01]  /*52a0*/  LDG.E.U16 R105, desc[UR16][R80.64] ;  /* 0x0000001050697981 */ /* 0x000322000c1e1500 */
[C---:B0-----:R-:W-:Y:S01]  /*52b0*/  IADD3 R78, P0, PT, R66.reuse, R82, RZ ;  /* 0x00000052424e7210 */ /* 0x041fe20007f1e0ff */
[----:B------:R-:W-:Y:S01]  /*52c0*/  IMAD.X R87, RZ, RZ, R87, P1 ;  /* 0x000000ffff577224 */ /* 0x000fe200008e0657 */
[----:B------:R-:W-:Y:S01]  /*52d0*/  IADD3 R88, P1, PT, R66, R88, RZ ;  /* 0x0000005842587210 */ /* 0x000fe20007f3e0ff */
[----:B------:R-:W4:Y:S01]  /*52e0*/  LDG.E.U16 R110, desc[UR16][R110.64] ;  /* 0x000000106e6e7981 */ /* 0x000f22000c1e1500 */
[----:B------:R-:W-:-:S03]  /*52f0*/  IADD3.X R79, PT, PT, RZ, R83, RZ, P0, !PT ;  /* 0x00000053ff4f7210 */ /* 0x000fc600007fe4ff */
[----:B------:R0:W4:Y:S01]  /*5300*/  LDG.E.U16 R69, desc[UR16][R100.64] ;  /* 0x0000001064457981 */ /* 0x000122000c1e1500 */
[C---:B-1----:R-:W-:Y:S02]  /*5310*/  IADD3 R80, P0, PT, R66.reuse, R84, RZ ;  /* 0x0000005442507210 */ /* 0x042fe40007f1e0ff */
[----:B------:R-:W-:Y:S01]  /*5320*/  IADD3.X R89, PT, PT, RZ, R89, RZ, P1, !PT ;  /* 0x00000059ff597210 */ /* 0x000fe20000ffe4ff */
[----:B------:R-:W4:Y:S04]  /*5330*/  LDG.E.U16 R106, desc[UR16][R106.64] ;  /* 0x000000106a6a7981 */ /* 0x000f28000c1e1500 */
[----:B------:R1:W4:Y:S01]  /*5340*/  LDG.E.U16 R111, desc[UR16][R76.64] ;  /* 0x000000104c6f7981 */ /* 0x000322000c1e1500 */
[----:B0-----:R-:W-:Y:S01]  /*5350*/  IADD3 R100, P2, PT, R66, R100, RZ ;  /* 0x0000006442647210 */ /* 0x001fe20007f5e0ff */
[----:B------:R-:W-:-:S02]  /*5360*/  IMAD.X R81, RZ, RZ, R85, P0 ;  /* 0x000000ffff517224 */ /* 0x000fc400000e0655 */
[----:B------:R-:W4:Y:S02]  /*5370*/  LDG.E.U16 R102, desc[UR16][R102.64] ;  /* 0x0000001066667981 */ /* 0x000f24000c1e1500 */
[----:B------:R-:W-:Y:S02]  /*5380*/  IMAD.X R101, RZ, RZ, R101, P2 ;  /* 0x000000ffff657224 */ /* 0x000fe400010e0665 */
[----:B------:R0:W4:Y:S01]  /*5390*/  LDG.E.U16 R107, desc[UR16][R82.64] ;  /* 0x00000010526b7981 */ /* 0x000122000c1e1500 */
[----:B-1----:R-:W-:-:S03]  /*53a0*/  IADD3 R76, P1, PT, R66, R90, RZ ;  /* 0x0000005a424c7210 */ /* 0x002fc60007f3e0ff */
[----:B------:R-:W4:Y:S02]  /*53b0*/  LDG.E.U16 R112, desc[UR16][R112.64] ;  /* 0x0000001070707981 */ /* 0x000f24000c1e1500 */
[----:B------:R-:W-:Y:S02]  /*53c0*/  IMAD.X R77, RZ, RZ, R91, P1 ;  /* 0x000000ffff4d7224 */ /* 0x000fe400008e065b */
[----:B------:R1:W4:Y:S01]  /*53d0*/  LDG.E.U16 R103, desc[UR16][R78.64] ;  /* 0x000000104e677981 */ /* 0x000322000c1e1500 */
[----:B0-----:R-:W-:-:S03]  /*53e0*/  IADD3 R82, P0, PT, R66, R86, RZ ;  /* 0x0000005642527210 */ /* 0x001fc60007f1e0ff */
[----:B------:R0:W4:Y:S02]  /*53f0*/  LDG.E.U16 R68, desc[UR16][R100.64] ;  /* 0x0000001064447981 */ /* 0x000124000c1e1500 */
[----:B------:R-:W-:Y:S02]  /*5400*/  IMAD.X R83, RZ, RZ, R87, P0 ;  /* 0x000000ffff537224 */ /* 0x000fe400000e0657 */
[----:B------:R3:W4:Y:S01]  /*5410*/  LDG.E.U16 R113, desc[UR16][R84.64] ;  /* 0x0000001054717981 */ /* 0x000722000c1e1500 */
[----:B-1----:R-:W-:-:S03]  /*5420*/  IADD3 R78, P1, PT, R66, R92, RZ ;  /* 0x0000005c424e7210 */ /* 0x002fc60007f3e0ff */
[----:B------:R-:W4:Y:S01]  /*5430*/  LDG.E.U16 R137, desc[UR16][R90.64] ;  /* 0x000000105a897981 */ /* 0x000f22000c1e1500 */
[C---:B0-----:R-:W-:Y:S01]  /*5440*/  IADD3 R100, P2, PT, R66.reuse, R100, RZ ;  /* 0x0000006442647210 */ /* 0x041fe20007f5e0ff */
[----:B------:R-:W-:Y:S02]  /*5450*/  IMAD.X R79, RZ, RZ, R93, P1 ;  /* 0x000000ffff4f7224 */ /* 0x000fe400008e065d */
[----:B------:R0:W4:Y:S01]  /*5460*/  LDG.E.U16 R217, desc[UR16][R86.64] ;  /* 0x0000001056d97981 */ /* 0x000122000c1e1500 */
[----:B---3--:R-:W-:Y:S01]  /*5470*/  IADD3 R84, P0, PT, R66, R88, RZ ;  /* 0x0000005842547210 */ /* 0x008fe20007f1e0ff */
[----:B------:R-:W-:Y:S02]  /*5480*/  IMAD.X R101, RZ, RZ, R101, P2 ;  /* 0x000000ffff657224 */ /* 0x000fe400010e0665 */
[----:B------:R1:W3:Y:S01]  /*5490*/  LDG.E.U16 R218, desc[UR16][R80.64] ;  /* 0x0000001050da7981 */ /* 0x0002e2000c1e1500 */
[----:B------:R-:W-:-:S03]  /*54a0*/  IADD3.X R85, PT, PT, RZ, R89, RZ, P0, !PT ;  /* 0x00000059ff557210 */ /* 0x000fc600007fe4ff */
[----:B------:R1:W3:Y:S01]  /*54b0*/  LDG.E.U16 R90, desc[UR16][R88.64] ;  /* 0x00000010585a7981 */ /* 0x0002e2000c1e1500 */
[----:B0-----:R-:W-:-:S03]  /*54c0*/  IADD3 R86, P0, PT, R66, R76, RZ ;  /* 0x0000004c42567210 */ /* 0x001fc60007f1e0ff */
[----:B------:R-:W3:Y:S01]  /*54d0*/  LDG.E.U16 R131, desc[UR16][R92.64] ;  /* 0x000000105c837981 */ /* 0x000ee2000c1e1500 */
[----:B-1----:R-:W-:-:S03]  /*54e0*/  IADD3 R80, P2, PT, R66, R94, RZ ;  /* 0x0000005e42507210 */ /* 0x002fc60007f5e0ff */
[----:B------:R0:W3:Y:S01]  /*54f0*/  LDG.E.U16 R91, desc[UR16][R82.64] ;  /* 0x00000010525b7981 */ /* 0x0000e2000c1e1500 */
[C---:B------:R-:W-:Y:S01]  /*5500*/  IADD3 R88, P1, PT, R66.reuse, R78, RZ ;  /* 0x0000004e42587210 */ /* 0x040fe20007f3e0ff */
[----:B------:R-:W-:Y:S01]  /*5510*/  IMAD.X R87, RZ, RZ, R77, P0 ;  /* 0x000000ffff577224 */ /* 0x000fe200000e064d */
[----:B------:R-:W-:Y:S01]  /*5520*/  IADD3.X R81, PT, PT, RZ, R95, RZ, P2, !PT ;  /* 0x0000005fff517210 */ /* 0x000fe200017fe4ff */
[----:B------:R-:W3:Y:S02]  /*5530*/  LDG.E.U16 R119, desc[UR16][R96.64] ;  /* 0x0000001060777981 */ /* 0x000ee4000c1e1500 */
[----:B------:R-:W-:Y:S02]  /*5540*/  IMAD.X R89, RZ, RZ, R79, P1 ;  /* 0x000000ffff597224 */ /* 0x000fe400008e064f */
[----:B------:R1:W3:Y:S01]  /*5550*/  LDG.E.U16 R93, desc[UR16][R84.64] ;  /* 0x00000010545d7981 */ /* 0x0002e2000c1e1500 */
[----:B0-----:R-:W-:-:S03]  /*5560*/  IADD3 R82, P0, PT, R66, R96, RZ ;  /* 0x0000006042527210 */ /* 0x001fc60007f1e0ff */
[----:B------:R0:W3:Y:S04]  /*5570*/  LDG.E.U16 R92, desc[UR16][R76.64] ;  /* 0x000000104c5c7981 */ /* 0x0000e8000c1e1500 */
[----:B------:R-:W3:Y:S01]  /*5580*/  LDG.E.U16 R125, desc[UR16][R94.64] ;  /* 0x000000105e7d7981 */ /* 0x000ee2000c1e1500 */
[----:B-1----:R-:W-:-:S03]  /*5590*/  IADD3 R84, P1, PT, R66, R80, RZ ;  /* 0x0000005042547210 */ /* 0x002fc60007f3e0ff */
[----:B------:R1:W3:Y:S01]  /*55a0*/  LDG.E.U16 R96, desc[UR16][R80.64] ;  /* 0x0000001050607981 */ /* 0x0002e2000c1e1500 */
[C---:B0-----:R-:W-:Y:S01]  /*55b0*/  IADD3 R76, P2, PT, R66.reuse, R98, RZ ;  /* 0x00000062424c7210 */ /* 0x041fe20007f5e0ff */
[----:B------:R-:W-:Y:S02]  /*55c0*/  IMAD.X R85, RZ, RZ, R81, P1 ;  /* 0x000000ffff557224 */ /* 0x000fe400008e0651 */
[----:B------:R0:W3:Y:S01]  /*55d0*/  LDG.E.U16 R61, desc[UR16][R74.64] ;  /* 0x000000104a3d7981 */ /* 0x0000e2000c1e1500 */
[----:B------:R-:W-:Y:S02]  /*55e0*/  IADD3.X R83, PT, PT, RZ, R97, RZ, P0, !PT ;  /* 0x00000061ff537210 */ /* 0x000fe400007fe4ff */
[----:B------:R-:W-:Y:S01]  /*55f0*/  IADD3.X R77, PT, PT, RZ, R99, RZ, P2, !PT ;  /* 0x00000063ff4d7210 */ /* 0x000fe200017fe4ff */
[----:B------:R0:W3:Y:S01]  /*5600*/  LDG.E.U16 R94, desc[UR16][R78.64] ;  /* 0x000000104e5e7981 */ /* 0x0000e2000c1e1500 */
[----:B-1----:R-:W-:-:S03]  /*5610*/  IADD3 R80, P1, PT, R66, R76, RZ ;  /* 0x0000004c42507210 */ /* 0x002fc60007f3e0ff */
[----:B------:R1:W3:Y:S01]  /*5620*/  LDG.E.U16 R95, desc[UR16][R86.64] ;  /* 0x00000010565f7981 */ /* 0x0002e2000c1e1500 */
[----:B0-----:R-:W-:-:S03]  /*5630*/  IADD3 R74, P2, PT, R66, R74, RZ ;  /* 0x0000004a424a7210 */ /* 0x001fc60007f5e0ff */
[----:B------:R0:W3:Y:S01]  /*5640*/  LDG.E.U16 R97, desc[UR16][R88.64] ;  /* 0x0000001058617981 */ /* 0x0000e2000c1e1500 */
[C---:B------:R-:W-:Y:S02]  /*5650*/  IADD3 R78, P0, PT, R66.reuse, R82, RZ ;  /* 0x00000052424e7210 */ /* 0x040fe40007f1e0ff */
[----:B------:R-:W-:Y:S01]  /*5660*/  IADD3.X R81, PT, PT, RZ, R77, RZ, P1, !PT ;  /* 0x0000004dff517210 */ /* 0x000fe20000ffe4ff */
[----:B------:R-:W-:Y:S01]  /*5670*/  IMAD.X R75, RZ, RZ, R75, P2 ;  /* 0x000000ffff4b7224 */ /* 0x000fe200010e064b */
[C---:B-1----:R-:W-:Y:S01]  /*5680*/  IADD3 R86, P1, PT, R66.reuse, R74, RZ ;  /* 0x0000004a42567210 */ /* 0x042fe20007f3e0ff */
[----:B------:R-:W-:Y:S01]  /*5690*/  IMAD.X R79, RZ, RZ, R83, P0 ;  /* 0x000000ffff4f7224 */ /* 0x000fe200000e0653 */
[----:B------:R-:W3:Y:S01]  /*56a0*/  LDG.E.U16 R109, desc[UR16][R98.64] ;  /* 0x00000010626d7981 */ /* 0x000ee2000c1e1500 */
[----:B0-----:R-:W-:Y:S02]  /*56b0*/  IADD3 R88, P0, PT, R66, R100, RZ ;  /* 0x0000006442587210 */ /* 0x001fe40007f1e0ff */
[----:B------:R-:W-:Y:S01]  /*56c0*/  IMAD.X R87, RZ, RZ, R75, P1 ;  /* 0x000000ffff577224 */ /* 0x000fe200008e064b */
[----:B------:R-:W3:Y:S01]  /*56d0*/  LDG.E.U16 R219, desc[UR16][R78.64] ;  /* 0x000000104edb7981 */ /* 0x000ee2000c1e1500 */
[----:B------:R-:W-:-:S03]  /*56e0*/  IADD3.X R89, PT, PT, RZ, R101, RZ, P0, !PT ;  /* 0x00000065ff597210 */ /* 0x000fc600007fe4ff */
[----:B------:R-:W3:Y:S04]  /*56f0*/  LDG.E.U16 R67, desc[UR16][R100.64] ;  /* 0x0000001064437981 */ /* 0x000ee8000c1e1500 */
[----:B------:R0:W3:Y:S04]  /*5700*/  LDG.E.U16 R99, desc[UR16][R76.64] ;  /* 0x000000104c637981 */ /* 0x0000e8000c1e1500 */
[----:B------:R1:W3:Y:S04]  /*5710*/  LDG.E.U16 R98, desc[UR16][R82.64] ;  /* 0x0000001052627981 */ /* 0x0002e8000c1e1500 */
[----:B------:R-:W3:Y:S01]  /*5720*/  LDG.E.U16 R85, desc[UR16][R84.64] ;  /* 0x0000001054557981 */ /* 0x000ee2000c1e1500 */
[----:B0-----:R-:W-:-:S03]  /*5730*/  IADD3 R76, P1, PT, R66, R86, RZ ;  /* 0x00000056424c7210 */ /* 0x001fc60007f3e0ff */
[----:B------:R-:W3:Y:S01]  /*5740*/  LDG.E.U16 R100, desc[UR16][R80.64] ;  /* 0x0000001050647981 */ /* 0x000ee2000c1e1500 */
[C---:B-1----:R-:W-:Y:S01]  /*5750*/  IADD3 R82, P0, PT, R66.reuse, R88, RZ ;  /* 0x0000005842527210 */ /* 0x042fe20007f1e0ff */
[----:B------:R-:W-:Y:S02]  /*5760*/  IMAD.X R77, RZ, RZ, R87, P1 ;  /* 0x000000ffff4d7224 */ /* 0x000fe400008e0657 */
[----:B------:R-:W3:Y:S01]  /*5770*/  LDG.E.U16 R88, desc[UR16][R88.64] ;  /* 0x0000001058587981 */ /* 0x000ee2000c1e1500 */
[----:B------:R-:W-:Y:S02]  /*5780*/  IADD3.X R83, PT, PT, RZ, R89, RZ, P0, !PT ;  /* 0x00000059ff537210 */ /* 0x000fe400007fe4ff */
[----:B------:R-:W-:Y:S01]  /*5790*/  IADD3 R78, P0, PT, R66, R76, RZ ;  /* 0x0000004c424e7210 */ /* 0x000fe20007f1e0ff */
[----:B------:R-:W3:Y:S03]  /*57a0*/  LDG.E.U16 R220, desc[UR16][R74.64] ;  /* 0x000000104adc7981 */ /* 0x000ee6000c1e1500 */
[----:B------:R-:W-:Y:S01]  /*57b0*/  IADD3.X R79, PT, PT, RZ, R77, RZ, P0, !PT ;  /* 0x0000004dff4f7210 */ /* 0x000fe200007fe4ff */
[----:B------:R-:W3:Y:S04]  /*57c0*/  LDG.E.U16 R101, desc[UR16][R82.64] ;  /* 0x0000001052657981 */ /* 0x000ee8000c1e1500 */
[----:B------:R-:W3:Y:S04]  /*57d0*/  LDG.E.U16 R87, desc[UR16][R86.64] ;  /* 0x0000001056577981 */ /* 0x000ee8000c1e1500 */
[----:B------:R-:W3:Y:S04]  /*57e0*/  LDG.E.U16 R221, desc[UR16][R76.64] ;  /* 0x000000104cdd7981 */ /* 0x000ee8000c1e1500 */
[----:B------:R-:W3:Y:S01]  /*57f0*/  LDG.E.U16 R222, desc[UR16][R78.64] ;  /* 0x000000104ede7981 */ /* 0x000ee2000c1e1500 */
[----:B------:R-:W0:Y:S01]  /*5800*/  S2R R66, SR_LANEID ;  /* 0x0000000000427919 */ /* 0x000e220000000000 */
[----:B------:R-:W-:-:S05]  /*5810*/  LEA R226, R35, UR13, 0x1 ;  /* 0x0000000d23e27c11 */ /* 0x000fca000f8e08ff */
[----:B------:R1:W-:Y:S04]  /*5820*/  STS.U16 [R226+0xa000], R47 ;  /* 0x00a0002fe2007388 */ /* 0x0003e80000000400 */
[----:B------:R1:W-:Y:S04]  /*5830*/  STS.U16 [R226+0xa020], R49 ;  /* 0x00a02031e2007388 */ /* 0x0003e80000000400 */
[----:B------:R1:W-:Y:S04]  /*5840*/  STS.U16 [R226+0xa040], R50 ;  /* 0x00a04032e2007388 */ /* 0x0003e80000000400 */
[----:B-----5:R1:W-:Y:S04]  /*5850*/  STS.U16 [R226+0xa080], R52 ;  /* 0x00a08034e2007388 */ /* 0x0203e80000000400 */
[----:B------:R1:W-:Y:S04]  /*5860*/  STS.U16 [R226+0xa100], R55 ;  /* 0x00a10037e2007388 */ /* 0x0003e80000000400 */
        /* <DEDUP_REMOVED lines=16> */
[----:B--2---:R1:W-:Y:S04]  /*5970*/  STS.U16 [R226+0xb0a0], R60 ;  /* 0x00b0a03ce2007388 */ /* 0x0043e80000000400 */
        /* <DEDUP_REMOVED lines=9> */
[----:B----4-:R1:W-:Y:S04]  /*5a10*/  STS.U16 [R226+0xb1c0], R104 ;  /* 0x00b1c068e2007388 */ /* 0x0103e80000000400 */
        /* <DEDUP_REMOVED lines=23> */
[----:B---3--:R1:W-:Y:S04]  /*5b90*/  STS.U16 [R226+0xd0e0], R218 ;  /* 0x00d0e0dae2007388 */ /* 0x0083e80000000400 */
        /* <DEDUP_REMOVED lines=71> */
[----:B------:R1:W-:Y:S01]  /*6010*/  STS.U16 [R226+0x111e0], R222 ;  /* 0x0111e0dee2007388 */ /* 0x0003e20000000400 */
[----:B0-----:R-:W-:-:S02]  /*6020*/  SHF.R.U32.HI R80, RZ, 0x2, R66 ;  /* 0x00000002ff507819 */ /* 0x001fc40000011642 */
[----:B------:R-:W-:Y:S02]  /*6030*/  LOP3.LUT R81, R66, 0x3, RZ, 0xc0, !PT ;  /* 0x0000000342517812 */ /* 0x000fe400078ec0ff */
[----:B------:R-:W-:-:S03]  /*6040*/  IADD3 R76, PT, PT, R7, 0xb000, RZ ;  /* 0x0000b000074c7810 */ /* 0x000fc60007ffe0ff */
[----:B------:R-:W-:Y:S01]  /*6050*/  IMAD R231, R80, 0x8, R81 ;  /* 0x0000000850e77824 */ /* 0x000fe200078e0251 */
        /* <DEDUP_REMOVED lines=13> */
[----:B------:R-:W-:Y:S01]  /*6130*/  VIADD R223, R7, 0xd200 ;  /* 0x0000d20007df7836 */ /* 0x000fe20000000000 */
[----:B------:R-:W-:Y:S01]  /*6140*/  LEA R79, R231, R76, 0x2 ;  /* 0x0000004ce74f7211 */ /* 0x000fe200078e10ff */
[----:B------:R-:W-:Y:S01]  /*6150*/  BAR.SYNC.DEFER_BLOCKING 0x0 ;  /* 0x0000000000007b1d */ /* 0x000fe20000010000 */
[----:B------:R-:W-:Y:S01]  /*6160*/  VIADD R225, R7, 0xd600 ;  /* 0x0000d60007e17836 */ /* 0x000fe20000000000 */
        /* <DEDUP_REMOVED lines=13> */
[----:B------:R-:W-:-:S02]  /*6240*/  IMAD.U32 R75, R231, 0x4, R223 ;  /* 0x00000004e74b7824 */ /* 0x000fc400078e00df */
[----:B------:R-:W-:Y:S01]  /*6250*/  IMAD.U32 R66, R231, 0x4, R225 ;  /* 0x00000004e7427824 */ /* 0x000fe200078e00e1 */
[----:B------:R1:W0:Y:S04]  /*6260*/  LDS R134, [R79] ;  /* 0x000000004f867984 */ /* 0x0002280000000800 */
[----:B------:R1:W2:Y:S04]  /*6270*/  LDS R135, [R79+0x100] ;  /* 0x000100004f877984 */ /* 0x0002a80000000800 */
[----:B------:R1:W3:Y:S04]  /*6280*/  LDS R136, [R79+0x10] ;  /* 0x000010004f887984 */ /* 0x0002e80000000800 */
[----:B------:R1:W4:Y:S04]  /*6290*/  LDS R137, [R79+0x110] ;  /* 0x000110004f897984 */ /* 0x0003280000000800 */
[----:B------:R1:W0:Y:S04]  /*62a0*/  LDS R138, [R77] ;  /* 0x000000004d8a7984 */ /* 0x0002280000000800 */
[----:B------:R1:W0:Y:S04]  /*62b0*/  LDS R139, [R77+0x100] ;  /* 0x000100004d8b7984 */ /* 0x0002280000000800 */
[----:B------:R1:W0:Y:S04]  /*62c0*/  LDS R140, [R77+0x10] ;  /* 0x000010004d8c7984 */ /* 0x0002280000000800 */
[----:B------:R1:W0:Y:S04]  /*62d0*/  LDS R141, [R77+0x110] ;  /* 0x000110004d8d7984 */ /* 0x0002280000000800 */
        /* <DEDUP_REMOVED lines=55> */
[----:B--234-:R1:W0:Y:S02]  /*6650*/  LDS R47, [R66+0x110] ;  /* 0x00011000422f7984 */ /* 0x01c2240000000800 */
.L_x_4:
[C---:B-1----:R-:W-:Y:S01]  /*6660*/  IADD3 R174, PT, PT, R196.reuse, 0x78, RZ ;  /* 0x00000078c4ae7810 */ /* 0x042fe20007ffe0ff */
[----:B------:R-:W-:-:S07]  /*6670*/  VIADD R175, R196, 0x7c ;  /* 0x0000007cc4af7836 */ /* 0x000fce0000000000 */
.L_x_5:
[----:B------:R-:W1:Y:S01]  /*6680*/  LDC.64 R56, c[0x0][0x3a0] ;  /* 0x0000e800ff387b82 */ /* 0x000e620000000a00 */
[----:B------:R-:W-:-:S05]  /*6690*/  LEA R74, R198, R197, 0x5 ;  /* 0x000000c5c64a7211 */ /* 0x000fca00078e28ff */
[--C-:B------:R-:W-:Y:S02]  /*66a0*/  IMAD R61, R196, UR29, R74.reuse ;  /* 0x0000001dc43d7c24 */ /* 0x100fe4000f8e024a */
[--C-:B------:R-:W-:Y:S02]  /*66b0*/  IMAD R63, R195, UR29, R74.reuse ;  /* 0x0000001dc33f7c24 */ /* 0x100fe4000f8e024a */
[--C-:B------:R-:W-:Y:S02]  /*66c0*/  IMAD R65, R194, UR29, R74.reuse ;  /* 0x0000001dc2417c24 */ /* 0x100fe4000f8e024a */
[--C-:B------:R-:W-:Y:S02]  /*66d0*/  IMAD R67, R193, UR29, R74.reuse ;  /* 0x0000001dc1437c24 */ /* 0x100fe4000f8e024a */
[--C-:B------:R-:W-:Y:S02]  /*66e0*/  IMAD R69, R192, UR29, R74.reuse ;  /* 0x0000001dc0457c24 */ /* 0x100fe4000f8e024a */
[----:B------:R-:W-:-:S02]  /*66f0*/  IMAD R59, R191, UR29, R74 ;  /* 0x0000001dbf3b7c24 */ /* 0x000fc4000f8e024a */
[----:B-1----:R-:W-:-:S04]  /*6700*/  IMAD.WIDE R60, R61, 0x2, R56 ;  /* 0x000000023d3c7825 */ /* 0x002fc800078e0238 */
[--C-:B------:R-:W-:Y:S01]  /*6710*/  IMAD.WIDE R62, R63, 0x2, R56.reuse ;  /* 0x000000023f3e7825 */ /* 0x100fe200078e0238 */
[----:B------:R1:W2:Y:S03]  /*6720*/  LDG.E.U16 R71, desc[UR16][R60.64] ;  /* 0x000000103c477981 */ /* 0x0002a6000c1e1500 */
[--C-:B------:R-:W-:Y:S01]  /*6730*/  IMAD.WIDE R64, R65, 0x2, R56.reuse ;  /* 0x0000000241407825 */ /* 0x100fe200078e0238 */
[----:B------:R3:W4:Y:S03]  /*6740*/  LDG.E.U16 R70, desc[UR16][R62.64] ;  /* 0x000000103e467981 */ /* 0x000726000c1e1500 */
[--C-:B------:R-:W-:Y:S01]  /*6750*/  IMAD.WIDE R66, R67, 0x2, R56.reuse ;  /* 0x0000000243427825 */ /* 0x100fe200078e0238 */
[----:B------:R5:W4:Y:S03]  /*6760*/  LDG.E.U16 R72, desc[UR16][R64.64] ;  /* 0x0000001040487981 */ /* 0x000b26000c1e1500 */
[--C-:B------:R-:W-:Y:S01]  /*6770*/  IMAD.WIDE R68, R69, 0x2, R56.reuse ;  /* 0x0000000245447825 */ /* 0x100fe200078e0238 */
[----:B------:R0:W4:Y:S03]  /*6780*/  LDG.E.U16 R73, desc[UR16][R66.64] ;  /* 0x0000001042497981 */ /* 0x000126000c1e1500 */
[----:B------:R-:W-:Y:S01]  /*6790*/  IMAD.WIDE R58, R59, 0x2, R56 ;  /* 0x000000023b3a7825 */ /* 0x000fe200078e0238 */
[----:B------:R0:W4:Y:S03]  /*67a0*/  LDG.E.U16 R75, desc[UR16][R68.64] ;  /* 0x00000010444b7981 */ /* 0x000126000c1e1500 */
[--C-:B-1----:R-:W-:Y:S01]  /*67b0*/  IMAD R61, R190, UR29, R74.reuse ;  /* 0x0000001dbe3d7c24 */ /* 0x102fe2000f8e024a */
[----:B------:R1:W4:Y:S01]  /*67c0*/  LDG.E.U16 R80, desc[UR16][R58.64] ;  /* 0x000000103a507981 */ /* 0x000322000c1e1500 */
[----:B------:R-:W-:-:S02]  /*67d0*/  IMAD R81, R189, UR29, R74 ;  /* 0x0000001dbd517c24 */ /* 0x000fc4000f8e024a */
[--C-:B------:R-:W-:Y:S02]  /*67e0*/  IMAD R83, R188, UR29, R74.reuse ;  /* 0x0000001dbc537c24 */ /* 0x100fe4000f8e024a */
[--C-:B------:R-:W-:Y:S02]  /*67f0*/  IMAD R85, R187, UR29, R74.reuse ;  /* 0x0000001dbb557c24 */ /* 0x100fe4000f8e024a */
[----:B------:R-:W-:Y:S02]  /*6800*/  IMAD R87, R186, UR29, R74 ;  /* 0x0000001dba577c24 */ /* 0x000fe4000f8e024a */
[----:B------:R-:W-:-:S04]  /*6810*/  IMAD.WIDE R60, R61, 0x2, R56 ;  /* 0x000000023d3c7825 */ /* 0x000fc800078e0238 */
[--C-:B---3--:R-:W-:Y:S02]  /*6820*/  IMAD.WIDE R62, R81, 0x2, R56.reuse ;  /* 0x00000002513e7825 */ /* 0x108fe400078e0238 */
[----:B------:R3:W4:Y:S02]  /*6830*/  LDG.E.U16 R81, desc[UR16][R60.64] ;  /* 0x000000103c517981 */ /* 0x000724000c1e1500 */
[--C-:B-----5:R-:W-:Y:S02]  /*6840*/  IMAD.WIDE R64, R83, 0x2, R56.reuse ;  /* 0x0000000253407825 */ /* 0x120fe400078e0238 */
[----:B------:R5:W4:Y:S02]  /*6850*/  LDG.E.U16 R83, desc[UR16][R62.64] ;  /* 0x000000103e537981 */ /* 0x000b24000c1e1500 */
[--C-:B0-----:R-:W-:Y:S02]  /*6860*/  IMAD.WIDE R66, R85, 0x2, R56.reuse ;  /* 0x0000000255427825 */ /* 0x101fe400078e0238 */
[----:B------:R0:W4:Y:S02]  /*6870*/  LDG.E.U16 R85, desc[UR16][R64.64] ;  /* 0x0000001040557981 */ /* 0x000124000c1e1500 */
[----:B------:R-:W-:-:S02]  /*6880*/  IMAD.WIDE R68, R87, 0x2, R56 ;  /* 0x0000000257447825 */ /* 0x000fc400078e0238 */
[----:B------:R0:W4:Y:S02]  /*6890*/  LDG.E.U16 R82, desc[UR16][R66.64] ;  /* 0x0000001042527981 */ /* 0x000124000c1e1500 */
[--C-:B-1----:R-:W-:Y:S02]  /*68a0*/  IMAD R59, R185, UR29, R74.reuse ;  /* 0x0000001db93b7c24 */ /* 0x102fe4000f8e024a */
[--C-:B------:R-:W-:Y:S01]  /*68b0*/  IMAD R87, R184, UR29, R74.reuse ;  /* 0x0000001db8577c24 */ /* 0x100fe2000f8e024a */
[----:B------:R1:W4:Y:S01]  /*68c0*/  LDG.E.U16 R84, desc[UR16][R68.64] ;  /* 0x0000001044547981 */ /* 0x000322000c1e1500 */
[--C-:B------:R-:W-:Y:S02]  /*68d0*/  IMAD R89, R183, UR29, R74.reuse ;  /* 0x0000001db7597c24 */ /* 0x100fe4000f8e024a */
[--C-:B------:R-:W-:Y:S02]  /*68e0*/  IMAD R91, R182, UR29, R74.reuse ;  /* 0x0000001db65b7c24 */ /* 0x100fe4000f8e024a */
[----:B------:R-:W-:-:S02]  /*68f0*/  IMAD R93, R181, UR29, R74 ;  /* 0x0000001db55d7c24 */ /* 0x000fc4000f8e024a */
        /* <DEDUP_REMOVED lines=31> */
[--C-:B---3--:R-:W-:Y:S01]  /*6af0*/  IMAD.WIDE R68, R101, 0x2, R56.reuse ;  /* 0x0000000265447825 */ /* 0x108fe200078e0238 */
[----:B------:R3:W4:Y:S03]  /*6b00*/  LDG.E.U16 R92, desc[UR16][R66.64] ;  /* 0x00000010425c7981 */ /* 0x000726000c1e1500 */
[--C-:B-----5:R-:W-:Y:S02]  /*6b10*/  IMAD.WIDE R58, R103, 0x2, R56.reuse ;  /* 0x00000002673a7825 */ /* 0x120fe400078e0238 */
[----:B------:R-:W5:Y:S02]  /*6b20*/  LDG.E.U16 R69, desc[UR16][R68.64] ;  /* 0x0000001044457981 */ /* 0x000f64000c1e1500 */
[--C-:B0-----:R-:W-:Y:S02]  /*6b30*/  IMAD.WIDE R60, R105, 0x2, R56.reuse ;  /* 0x00000002693c7825 */ /* 0x101fe400078e0238 */
[----:B------:R0:W5:Y:S02]  /*6b40*/  LDG.E.U16 R101, desc[UR16][R58.64] ;  /* 0x000000103a657981 */ /* 0x000164000c1e1500 */
[----:B------:R-:W-:-:S02]  /*6b50*/  IMAD.WIDE R62, R107, 0x2, R56 ;  /* 0x000000026b3e7825 */ /* 0x000fc400078e0238 */
[----:B------:R0:W5:Y:S02]  /*6b60*/  LDG.E.U16 R103, desc[UR16][R60.64] ;  /* 0x000000103c677981 */ /* 0x000164000c1e1500 */
[--C-:B-1----:R-:W-:Y:S02]  /*6b70*/  IMAD R65, R170, UR29, R74.reuse ;  /* 0x0000001daa417c24 */ /* 0x102fe4000f8e024a */
[--C-:B------:R-:W-:Y:S01]  /*6b80*/  IMAD R105, R171, UR29, R74.reuse ;  /* 0x0000001dab697c24 */ /* 0x100fe2000f8e024a */
[----:B------:R1:W5:Y:S01]  /*6b90*/  LDG.E.U16 R94, desc[UR16][R62.64] ;  /* 0x000000103e5e7981 */ /* 0x000362000c1e1500 */
[--C-:B------:R-:W-:Y:S02]  /*6ba0*/  IMAD R107, R172, UR29, R74.reuse ;  /* 0x0000001dac6b7c24 */ /* 0x100fe4000f8e024a */
[--C-:B------:R-:W-:Y:S02]  /*6bb0*/  IMAD R159, R173, UR29, R74.reuse ;  /* 0x0000001dad9f7c24 */ /* 0x100fe4000f8e024a */
[----:B------:R-:W-:-:S02]  /*6bc0*/  IMAD R161, R174, UR29, R74 ;  /* 0x0000001daea17c24 */ /* 0x000fc4000f8e024a */
[----:B------:R-:W-:Y:S02]  /*6bd0*/  IMAD R199, R175, UR29, R74 ;  /* 0x0000001dafc77c24 */ /* 0x000fe4000f8e024a */
[----:B------:R-:W-:-:S04]  /*6be0*/  IMAD.WIDE R64, R65, 0x2, R56 ;  /* 0x0000000241407825 */ /* 0x000fc800078e0238 */
[--C-:B---3--:R-:W-:Y:S01]  /*6bf0*/  IMAD.WIDE R66, R105, 0x2, R56.reuse ;  /* 0x0000000269427825 */ /* 0x108fe200078e0238 */
[----:B------:R3:W5:Y:S03]  /*6c00*/  LDG.E.U16 R68, desc[UR16][R64.64] ;  /* 0x0000001040447981 */ /* 0x000766000c1e1500 */
[--C-:B0-----:R-:W-:Y:S02]  /*6c10*/  IMAD.WIDE R58, R107, 0x2, R56.reuse ;  /* 0x000000026b3a7825 */ /* 0x101fe400078e0238 */
[----:B------:R-:W5:Y:S02]  /*6c20*/  LDG.E.U16 R67, desc[UR16][R66.64] ;  /* 0x0000001042437981 */ /* 0x000f64000c1e1500 */
[--C-:B------:R-:W-:Y:S02]  /*6c30*/  IMAD.WIDE R60, R159, 0x2, R56.reuse ;  /* 0x000000029f3c7825 */ /* 0x100fe400078e0238 */
[----:B------:R0:W5:Y:S02]  /*6c40*/  LDG.E.U16 R59, desc[UR16][R58.64] ;  /* 0x000000103a3b7981 */ /* 0x000164000c1e1500 */
[----:B-1----:R-:W-:-:S02]  /*6c50*/  IMAD.WIDE R62, R161, 0x2, R56 ;  /* 0x00000002a13e7825 */ /* 0x002fc400078e0238 */
[----:B------:R-:W5:Y:S02]  /*6c60*/  LDG.E.U16 R74, desc[UR16][R60.64] ;  /* 0x000000103c4a7981 */ /* 0x000f64000c1e1500 */
[----:B------:R-:W-:Y:S02]  /*6c70*/  IMAD.WIDE R56, R199, 0x2, R56 ;  /* 0x00000002c7387825 */ /* 0x000fe400078e0238 */
[----:B------:R-:W5:Y:S04]  /*6c80*/  LDG.E.U16 R105, desc[UR16][R62.64] ;  /* 0x000000103e697981 */ /* 0x000f68000c1e1500 */
[----:B------:R-:W5:Y:S01]  /*6c90*/  LDG.E.U16 R57, desc[UR16][R56.64] ;  /* 0x0000001038397981 */ /* 0x000f62000c1e1500 */
[----:B------:R-:W1:Y:S02]  /*6ca0*/  S2R R176, SR_LANEID ;  /* 0x0000000000b07919 */ /* 0x000e640000000000 */
[----:B-1----:R-:W-:-:S02]  /*6cb0*/  SHF.R.U32.HI R96, RZ, 0x3, R176 ;  /* 0x00000003ff607819 */ /* 0x002fc400000116b0 */
[----:B------:R-:W-:Y:S02]  /*6cc0*/  LOP3.LUT R98, R176, 0x7, RZ, 0xc0, !PT ;  /* 0x00000007b0627812 */ /* 0x000fe400078ec0ff */
[----:B------:R-:W-:Y:S01]  /*6cd0*/  SHF.R.U32.HI R107, RZ, 0x4, R176 ;  /* 0x00000004ff6b7819 */ /* 0x000fe200000116b0 */
[C---:B------:R-:W-:Y:S01]  /*6ce0*/  IMAD.SHL.U32 R159, R96.reuse, 0x8, RZ ;  /* 0x00000008609f7824 */ /* 0x040fe200078e00ff */
[----:B------:R-:W-:Y:S02]  /*6cf0*/  SHF.L.U32 R96, R96, 0x3, RZ ;  /* 0x0000000360607819 */ /* 0x000fe400000006ff */
[C---:B------:R-:W-:Y:S01]  /*6d00*/  SHF.L.U32 R199, R107.reuse, 0x3, RZ ;  /* 0x000000036bc77819 */ /* 0x040fe200000006ff */
[--C-:B---3--:R-:W-:Y:S01]  /*6d10*/  IMAD R65, R107, 0x8, R98.reuse ;  /* 0x000000086b417824 */ /* 0x108fe200078e0262 */
[----:B------:R-:W-:Y:S02]  /*6d20*/  LOP3.LUT R64, R159, 0x8, R98, 0xe2, !PT ;  /* 0x000000089f407812 */ /* 0x000fe400078ee262 */
[----:B0-----:R-:W-:-:S03]  /*6d30*/  LOP3.LUT R58, R96, 0x8, RZ, 0xe2, !PT ;  /* 0x00000008603a7812 */ /* 0x001fc600078ee2ff */
[----:B------:R-:W-:Y:S01]  /*6d40*/  IMAD R199, R64, 0x10, R199 ;  /* 0x0000001040c77824 */ /* 0x000fe200078e02c7 */
[----:B------:R-:W-:-:S04]  /*6d50*/  LEA R64, R65, R58, 0x4 ;  /* 0x0000003a41407211 */ /* 0x000fc800078e20ff */
[C---:B------:R-:W-:Y:S01]  /*6d60*/  LEA R100, R64.reuse, R37, 0x1 ;  /* 0x0000002540647211 */ /* 0x040fe200078e08ff */
[----:B------:R-:W-:Y:S01]  /*6d70*/  IMAD.U32 R96, R64, 0x2, R38 ;  /* 0x0000000240607824 */ /* 0x000fe200078e0026 */
[----:B--2---:R-:W-:Y:S04]  /*6d80*/  STS.U16 [R8+0x8000], R71 ;  /* 0x0080004708007388 */ /* 0x004fe80000000400 */
[----:B----4-:R-:W-:Y:S04]  /*6d90*/  STS.U16 [R17+0x8000], R70 ;  /* 0x0080004611007388 */ /* 0x010fe80000000400 */
        /* <DEDUP_REMOVED lines=15> */
[----:B------:R1:W-:Y:S04]  /*6e90*/  STS.U16 [R25+0x8000], R88 ;  /* 0x0080005819007388 */ /* 0x0003e80000000400 */
[----:B------:R-:W-:Y:S04]  /*6ea0*/  STS.U16 [R13+0x8000], R90 ;  /* 0x0080005a0d007388 */ /* 0x000fe80000000400 */
[----:B------:R-:W-:Y:S04]  /*6eb0*/  STS.U16 [R26+0x8000], R97 ;  /* 0x008000611a007388 */ /* 0x000fe80000000400 */
[----:B------:R-:W-:Y:S04]  /*6ec0*/  STS.U16 [R8+0x9400], R99 ;  /* 0x0094006308007388 */ /* 0x000fe80000000400 */
[----:B------:R2:W-:Y:S04]  /*6ed0*/  STS.U16 [R27+0x8000], R92 ;  /* 0x0080005c1b007388 */ /* 0x0005e80000000400 */
[----:B-----5:R-:W-:Y:S04]  /*6ee0*/  STS.U16 [R14+0x8000], R69 ;  /* 0x008000450e007388 */ /* 0x020fe80000000400 */
[----:B------:R-:W-:Y:S04]  /*6ef0*/  STS.U16 [R28+0x8000], R101 ;  /* 0x008000651c007388 */ /* 0x000fe80000000400 */
[----:B------:R-:W-:Y:S04]  /*6f00*/  STS.U16 [R8+0x9800], R103 ;  /* 0x0098006708007388 */ /* 0x000fe80000000400 */
[----:B------:R-:W-:Y:S01]  /*6f10*/  STS.U16 [R29+0x8000], R94 ;  /* 0x0080005e1d007388 */ /* 0x000fe20000000400 */
[----:B0-----:R-:W-:-:S03]  /*6f20*/  IMAD R72, R198, 0x200, R3 ;  /* 0x00000200c6487824 */ /* 0x001fc600078e0203 */
[----:B------:R-:W-:Y:S04]  /*6f30*/  STS.U16 [R15+0x8000], R68 ;  /* 0x008000440f007388 */ /* 0x000fe80000000400 */
[----:B------:R-:W-:Y:S04]  /*6f40*/  STS.U16 [R30+0x8000], R67 ;  /* 0x008000431e007388 */ /* 0x000fe80000000400 */
[----:B------:R-:W-:Y:S04]  /*6f50*/  STS.U16 [R8+0x9c00], R59 ;  /* 0x009c003b08007388 */ /* 0x000fe80000000400 */
[----:B------:R0:W-:Y:S04]  /*6f60*/  STS.U16 [R31+0x8000], R74 ;  /* 0x0080004a1f007388 */ /* 0x0001e80000000400 */
[----:B------:R-:W-:Y:S04]  /*6f70*/  STS.U16 [R16+0x8000], R105 ;  /* 0x0080006910007388 */ /* 0x000fe80000000400 */
[----:B------:R-:W-:Y:S01]  /*6f80*/  STS.U16 [R32+0x8000], R57 ;  /* 0x0080003920007388 */ /* 0x000fe20000000400 */
[----:B------:R-:W-:Y:S01]  /*6f90*/  BAR.SYNC.DEFER_BLOCKING 0x0 ;  /* 0x0000000000007b1d */ /* 0x000fe20000010000 */
[----:B------:R-:W-:-:S04]  /*6fa0*/  LEA R72, R72, UR13, 0x1 ;  /* 0x0000000d48487c11 */ /* 0x000fc8000f8e08ff */
[----:B------:R-:W-:Y:S01]  /*6fb0*/  IADD3 R56, PT, PT, R72, 0x1000, RZ ;  /* 0x0000100048387810 */ /* 0x000fe20007ffe0ff */
[C---:B-1----:R-:W-:Y:S01]  /*6fc0*/  IMAD.U32 R88, R64.reuse, 0x2, R40 ;  /* 0x0000000240587824 */ /* 0x042fe200078e0028 */
[----:B--2---:R-:W-:Y:S02]  /*6fd0*/  LEA R92, R64, R39, 0x1 ;  /* 0x00000027405c7211 */ /* 0x004fe400078e08ff */
[C---:B------:R-:W-:Y:S01]  /*6fe0*/  LEA R56, R199.reuse, R56, 0x1 ;  /* 0x00000038c7387211 */ /* 0x040fe200078e08ff */
[----:B------:R-:W-:Y:S01]  /*6ff0*/  VIADD R66, R72, 0x2000 ;  /* 0x0000200048427836 */ /* 0x000fe20000000000 */
[----:B------:R-:W-:Y:S04]  /*7000*/  LDSM.16.M88.4 R100, [R100] ;  /* 0x000000006464783b */ /* 0x000fe80000000200 */
[----:B------:R-:W-:Y:S04]  /*7010*/  LDSM.16.M88.4 R96, [R96] ;  /* 0x000000006060783b */ /* 0x000fe80000000200 */
[----:B------:R-:W-:Y:S04]  /*7020*/  LDSM.16.M88.4 R92, [R92] ;  /* 0x000000005c5c783b */ /* 0x000fe80000000200 */
[----:B------:R-:W-:Y:S04]  /*7030*/  LDSM.16.M88.4 R88, [R88] ;  /* 0x000000005858783b */ /* 0x000fe80000000200 */
[----:B------:R-:W1:Y:S01]  /*7040*/  LDSM.16.M88.4 R56, [R56] ;  /* 0x000000003838783b */ /* 0x000e620000000200 */
[C---:B------:R-:W-:Y:S01]  /*7050*/  IMAD.U32 R60, R199.reuse, 0x2, R72 ;  /* 0x00000002c73c7824 */ /* 0x040fe200078e0048 */
[----:B------:R-:W-:-:S05]  /*7060*/  LEA R66, R199, R66, 0x1 ;  /* 0x00000042c7427211 */ /* 0x000fca00078e08ff */
[----:B------:R-:W2:Y:S04]  /*7070*/  LDSM.16.M88.4 R60, [R60] ;  /* 0x000000003c3c783b */ /* 0x000ea80000000200 */
[----:B------:R-:W3:Y:S01]  /*7080*/  LDSM.16.M88.4 R104, [R66] ;  /* 0x000000004268783b */ /* 0x000ee20000000200 */
[C---:B0-----:R-:W-:Y:S02]  /*7090*/  VIADD R74, R72.reuse, 0x2200 ;  /* 0x00002200484a7836 */ /* 0x041fe40000000000 */
[----:B------:R-:W-:Y:S01]  /*70a0*/  VIADD R202, R72, 0x3200 ;  /* 0x0000320048ca7836 */ /* 0x000fe20000000000 */
[----:B------:R-:W-:Y:S01]  /*70b0*/  LEA R68, R64, R41, 0x1 ;  /* 0x0000002940447211 */ /* 0x000fe200078e08ff */
[C---:B-1----:R-:W-:Y:S08]  /*70c0*/  HMMA.16816.F16 R134, R56.reuse, R100, R134 ;  /* 0x000000643886723c */ /* 0x042ff00000000886 */
        /* <DEDUP_REMOVED lines=8> */
[C---:B------:R-:W-:Y:S01]  /*7150*/  LEA R74, R199.reuse, R74, 0x1 ;  /* 0x0000004ac74a7211 */ /* 0x040fe200078e08ff */
[----:B------:R-:W-:Y:S01]  /*7160*/  IMAD.U32 R65, R64, 0x2, R42 ;  /* 0x0000000240417824 */ /* 0x000fe200078e002a */
[C---:B------:R-:W-:Y:S01]  /*7170*/  LEA R202, R199.reuse, R202, 0x1 ;  /* 0x000000cac7ca7211 */ /* 0x040fe200078e08ff */
[----:B------:R-:W-:Y:S01]  /*7180*/  LDSM.16.M88.4 R68, [R68] ;  /* 0x000000004444783b */ /* 0x000fe20000000200 */
[----:B------:R-:W-:Y:S01]  /*7190*/  LEA R84, R199, R56, 0x1 ;  /* 0x00000038c7547211 */ /* 0x000fe200078e08ff */
[----:B------:R-:W-:-:S05]  /*71a0*/  VIADD R56, R72, 0x200 ;  /* 0x0000020048387836 */ /* 0x000fca0000000000 */
[----:B------:R-:W0:Y:S01]  /*71b0*/  LDSM.16.M88.4 R84, [R84] ;  /* 0x000000005454783b */ /* 0x000e220000000200 */
[----:B------:R-:W-:Y:S01]  /*71c0*/  LEA R80, R199, R56, 0x1 ;  /* 0x00000038c7507211 */ /* 0x000fe200078e08ff */
[----:B------:R-:W-:Y:S01]  /*71d0*/  VIADD R56, R72, 0x1200 ;  /* 0x0000120048387836 */ /* 0x000fe20000000000 */
[C---:B--2---:R-:W-:Y:S01]  /*71e0*/  HMMA.16816.F16 R118, R60.reuse, R100, R118 ;  /* 0x000000643c76723c */ /* 0x044fe20000000876 */
[C---:B------:R-:W-:Y:S01]  /*71f0*/  IMAD.U32 R57, R64.reuse, 0x2, R44 ;  /* 0x0000000240397824 */ /* 0x040fe200078e002c */
[----:B------:R-:W-:Y:S04]  /*7200*/  LDSM.16.M88.4 R72, [R74] ;  /* 0x000000004a48783b */ /* 0x000fe80000000200 */
[----:B------:R-:W-:Y:S02]  /*7210*/  LDSM.16.M88.4 R80, [R80] ;  /* 0x000000005050783b */ /* 0x000fe40000000200 */
[C---:B------:R-:W-:Y:S08]  /*7220*/  HMMA.16816.F16 R120, R60.reuse, R102, R120 ;  /* 0x000000663c78723c */ /* 0x040ff00000000878 */
[C---:B------:R-:W-:Y:S08]  /*7230*/  HMMA.16816.F16 R122, R60.reuse, R96, R122 ;  /* 0x000000603c7a723c */ /* 0x040ff0000000087a */
[C---:B------:R-:W-:Y:S08]  /*7240*/  HMMA.16816.F16 R124, R60.reuse, R98, R124 ;  /* 0x000000623c7c723c */ /* 0x040ff0000000087c */
[C---:B------:R-:W-:Y:S08]  /*7250*/  HMMA.16816.F16 R126, R60.reuse, R92, R126 ;  /* 0x0000005c3c7e723c */ /* 0x040ff0000000087e */
[C---:B------:R-:W-:Y:S08]  /*7260*/  HMMA.16816.F16 R128, R60.reuse, R94, R128 ;  /* 0x0000005e3c80723c */ /* 0x040ff00000000880 */
[C---:B------:R-:W-:Y:S08]  /*7270*/  HMMA.16816.F16 R130, R60.reuse, R88, R130 ;  /* 0x000000583c82723c */ /* 0x040ff00000000882 */
[----:B------:R-:W-:Y:S01]  /*7280*/  HMMA.16816.F16 R132, R60, R90, R132 ;  /* 0x0000005a3c84723c */ /* 0x000fe20000000884 */
[----:B------:R-:W-:-:S02]  /*7290*/  LEA R60, R64, R43, 0x1 ;  /* 0x0000002b403c7211 */ /* 0x000fc400078e08ff */
[----:B------:R-:W-:Y:S04]  /*72a0*/  LDSM.16.M88.4 R64, [R65] ;  /* 0x000000004140783b */ /* 0x000fe80000000200 */
[----:B------:R-:W-:Y:S01]  /*72b0*/  LDSM.16.M88.4 R60, [R60] ;  /* 0x000000003c3c783b */ /* 0x000fe20000000200 */
[C---:B---3--:R-:W-:Y:S01]  /*72c0*/  HMMA.16816.F16 R158, R104.reuse, R92, R76 ;  /* 0x0000005c689e723c */ /* 0x048fe2000000084c */
[----:B------:R-:W-:Y:S02]  /*72d0*/  LEA R76, R199, R56, 0x1 ;  /* 0x00000038c74c7211 */ /* 0x000fe400078e08ff */
[----:B------:R-:W-:Y:S05]  /*72e0*/  LDSM.16.M88.4 R56, [R57] ;  /* 0x000000003938783b */ /* 0x000fea0000000200 */
[C---:B------:R-:W-:Y:S01]  /*72f0*/  HMMA.16816.F16 R160, R104.reuse, R94, R78 ;  /* 0x0000005e68a0723c */ /* 0x040fe2000000084e */
[----:B------:R-:W1:Y:S07]  /*7300*/  LDSM.16.M88.4 R76, [R76] ;  /* 0x000000004c4c783b */ /* 0x000e6e0000000200 */
[C---:B------:R-:W-:Y:S08]  /*7310*/  HMMA.16816.F16 R150, R104.reuse, R100, R150 ;  /* 0x000000646896723c */ /* 0x040ff00000000896 */
[C---:B------:R-:W-:Y:S08]  /*7320*/  HMMA.16816.F16 R152, R104.reuse, R102, R152 ;  /* 0x000000666898723c */ /* 0x040ff00000000898 */
[C---:B------:R-:W-:Y:S08]  /*7330*/  HMMA.16816.F16 R154, R104.reuse, R96, R154 ;  /* 0x00000060689a723c */ /* 0x040ff0000000089a */
[C---:B------:R-:W-:Y:S08]  /*7340*/  HMMA.16816.F16 R156, R104.reuse, R98, R156 ;  /* 0x00000062689c723c */ /* 0x040ff0000000089c */
[C---:B------:R-:W-:Y:S08]  /*7350*/  HMMA.16816.F16 R116, R104.reuse, R88, R116 ;  /* 0x000000586874723c */ /* 0x040ff00000000874 */
[----:B------:R-:W-:Y:S01]  /*7360*/  HMMA.16816.F16 R114, R104, R90, R114 ;  /* 0x0000005a6872723c */ /* 0x000fe20000000872 */
[----:B------:R-:W2:Y:S01]  /*7370*/  LDSM.16.M88.4 R104, [R202] ;  /* 0x00000000ca68783b */ /* 0x000ea20000000200 */
[----:B------:R-:W-:-:S06]  /*7380*/  VIADD R198, R198, 0x1 ;  /* 0x00000001c6c67836 */ /* 0x000fcc0000000000 */
[C---:B0-----:R-:W-:Y:S08]  /*7390*/  HMMA.16816.F16 R112, R84.reuse, R100, R112 ;  /* 0x000000645470723c */ /* 0x041ff00000000870 */
[C---:B------:R-:W-:Y:S08]  /*73a0*/  HMMA.16816.F16 R110, R84.reuse, R102, R110 ;  /* 0x00000066546e723c */ /* 0x040ff0000000086e */
[C---:B------:R-:W-:Y:S08]  /*73b0*/  HMMA.16816.F16 R108, R84.reuse, R96, R108 ;  /* 0x00000060546c723c */ /* 0x040ff0000000086c */
[C---:B------:R-:W-:Y:S08]  /*73c0*/  HMMA.16816.F16 R54, R84.reuse, R98, R54 ;  /* 0x000000625436723c */ /* 0x040ff00000000836 */
[C---:B------:R-:W-:Y:S08]  /*73d0*/  HMMA.16816.F16 R52, R84.reuse, R92, R52 ;  /* 0x0000005c5434723c */ /* 0x040ff00000000834 */
[C---:B------:R-:W-:Y:S08]  /*73e0*/  HMMA.16816.F16 R50, R84.reuse, R94, R50 ;  /* 0x0000005e5432723c */ /* 0x040ff00000000832 */
[C---:B------:R-:W-:Y:S08]  /*73f0*/  HMMA.16816.F16 R48, R84.reuse, R88, R48 ;  /* 0x000000585430723c */ /* 0x040ff00000000830 */
[----:B------:R-:W-:Y:S01]  /*7400*/  HMMA.16816.F16 R46, R84, R90, R46 ;  /* 0x0000005a542e723c */ /* 0x000fe2000000082e */
[----:B------:R-:W-:-:S07]  /*7410*/  ISETP.NE.AND P0, PT, R198, 0x4, PT ;  /* 0x00000004c600780c */ /* 0x000fce0003f05270 */
[C---:B-1----:R-:W-:Y:S08]  /*7420*/  HMMA.16816.F16 R134, R76.reuse, R68, R134 ;  /* 0x000000444c86723c */ /* 0x042ff00000000886 */
[C---:B------:R-:W-:Y:S08]  /*7430*/  HMMA.16816.F16 R136, R76.reuse, R70, R136 ;  /* 0x000000464c88723c */ /* 0x040ff00000000888 */
[C---:B------:R-:W-:Y:S08]  /*7440*/  HMMA.16816.F16 R138, R76.reuse, R64, R138 ;  /* 0x000000404c8a723c */ /* 0x040ff0000000088a */
[C---:B------:R-:W-:Y:S08]  /*7450*/  HMMA.16816.F16 R140, R76.reuse, R66, R140 ;  /* 0x000000424c8c723c */ /* 0x040ff0000000088c */
[C---:B------:R-:W-:Y:S08]  /*7460*/  HMMA.16816.F16 R142, R76.reuse, R60, R142 ;  /* 0x0000003c4c8e723c */ /* 0x040ff0000000088e */
[C---:B------:R-:W-:Y:S08]  /*7470*/  HMMA.16816.F16 R144, R76.reuse, R62, R144 ;  /* 0x0000003e4c90723c */ /* 0x040ff00000000890 */
[C---:B------:R-:W-:Y:S08]  /*7480*/  HMMA.16816.F16 R146, R76.reuse, R56, R146 ;  /* 0x000000384c92723c */ /* 0x040ff00000000892 */
        /* <DEDUP_REMOVED lines=25> */
[----:B------:R-:W-:-:S04]  /*7620*/  NOP ;  /* 0x0000000000007918 */ /* 0x000fc80000000000 */
[----:B------:R-:W-:-:S15]  /*7630*/  @P0 BRA `(.L_x_5) ;  /* 0xfffffff000100947 */ /* 0x000fde000383ffff */
[----:B------:R-:W-:Y:S01]  /*7640*/  SHF.R.U32.HI R57, RZ, 0x2, R176 ;  /* 0x00000002ff397819 */ /* 0x000fe200000116b0 */
[C---:B------:R-:W-:Y:S01]  /*7650*/  VIADD R58, R7.reuse, 0xa200 ;  /* 0x0000a200073a7836 */ /* 0x040fe20000000000 */
[----:B------:R-:W-:Y:S01]  /*7660*/  LOP3.LUT R176, R176, 0x3, RZ, 0xc0, !PT ;  /* 0x00000003b0b07812 */ /* 0x000fe200078ec0ff */
[C---:B------:R-:W-:Y:S01]  /*7670*/  VIADD R60, R7.reuse, 0xa400 ;  /* 0x0000a400073c7836 */ /* 0x040fe20000000000 */
[C---:B------:R-:W-:Y:S01]  /*7680*/  IADD3 R56, PT, PT, R7.reuse, 0xa000, RZ ;  /* 0x0000a00007387810 */ /* 0x040fe20007ffe0ff */
[----:B------:R-:W-:Y:S01]  /*7690*/  VIADD R64, R7, 0xb000 ;  /* 0x0000b00007407836 */ /* 0x000fe20000000000 */
[----:B------:R-:W-:Y:S01]  /*76a0*/  LEA R57, R57, R176, 0x3 ;  /* 0x000000b039397211 */ /* 0x000fe200078e18ff */
[C---:B------:R-:W-:Y:S01]  /*76b0*/  VIADD R68, R7.reuse, 0xb400 ;  /* 0x0000b40007447836 */ /* 0x040fe20000000000 */
[C---:B------:R-:W-:Y:S01]  /*76c0*/  IADD3 R62, PT, PT, R7.reuse, 0xa600, RZ ;  /* 0x0000a600073e7810 */ /* 0x040fe20007ffe0ff */
[C---:B------:R-:W-:Y:S01]  /*76d0*/  VIADD R72, R7.reuse, 0xc000 ;  /* 0x0000c00007487836 */ /* 0x040fe20000000000 */
[----:B------:R-:W-:Y:S01]  /*76e0*/  IADD3 R66, PT, PT, R7, 0xb200, RZ ;  /* 0x0000b20007427810 */ /* 0x000fe20007ffe0ff */
[C---:B------:R-:W-:Y:S01]  /*76f0*/  IMAD.U32 R56, R57.reuse, 0x4, R56 ;  /* 0x0000000439387824 */ /* 0x040fe200078e0038 */
[C---:B------:R-:W-:Y:S01]  /*7700*/  LEA R58, R57.reuse, R58, 0x2 ;  /* 0x0000003a393a7211 */ /* 0x040fe200078e10ff */
[----:B------:R-:W-:Y:S01]  /*7710*/  IMAD.U32 R60, R57, 0x4, R60 ;  /* 0x00000004393c7824 */ /* 0x000fe200078e003c */
[----:B------:R-:W-:Y:S01]  /*7720*/  IADD3 R70, PT, PT, R7, 0xb600, RZ ;  /* 0x0000b60007467810 */ /* 0x000fe20007ffe0ff */
[C---:B------:R-:W-:Y:S01]  /*7730*/  IMAD.U32 R64, R57.reuse, 0x4, R64 ;  /* 0x0000000439407824 */ /* 0x040fe200078e0040 */
[----:B------:R-:W-:Y:S01]  /*7740*/  LEA R62, R57, R62, 0x2 ;  /* 0x0000003e393e7211 */ /* 0x000fe200078e10ff */
[----:B------:R0:W-:Y:S01]  /*7750*/  STS [R56], R118 ;  /* 0x0000007638007388 */ /* 0x0001e20000000800 */
[C---:B------:R-:W-:Y:S01]  /*7760*/  IADD3 R74, PT, PT, R7.reuse, 0xc200, RZ ;  /* 0x0000c200074a7810 */ /* 0x040fe20007ffe0ff */
[----:B------:R-:W-:Y:S01]  /*7770*/  VIADD R80, R7, 0xc400 ;  /* 0x0000c40007507836 */ /* 0x000fe20000000000 */
[C---:B------:R-:W-:Y:S01]  /*7780*/  LEA R66, R57.reuse, R66, 0x2 ;  /* 0x0000004239427211 */ /* 0x040fe200078e10ff */
[----:B------:R0:W-:Y:S01]  /*7790*/  STS [R56+0x100], R119 ;  /* 0x0001007738007388 */ /* 0x0001e20000000800 */
[----:B------:R-:W-:Y:S01]  /*77a0*/  IMAD.U32 R68, R57, 0x4, R68 ;  /* 0x0000000439447824 */ /* 0x000fe200078e0044 */
[C---:B------:R-:W-:Y:S01]  /*77b0*/  IADD3 R82, PT, PT, R7.reuse, 0xc600, RZ ;  /* 0x0000c60007527810 */ /* 0x040fe20007ffe0ff */
[----:B------:R-:W-:Y:S01]  /*77c0*/  VIADD R84, R7, 0xd000 ;  /* 0x0000d00007547836 */ /* 0x000fe20000000000 */
[----:B------:R0:W-:Y:S01]  /*77d0*/  STS [R56+0x10], R120 ;  /* 0x0000107838007388 */ /* 0x0001e20000000800 */
[C---:B------:R-:W-:Y:S01]  /*77e0*/  LEA R70, R57.reuse, R70, 0x2 ;  /* 0x0000004639467211 */ /* 0x040fe200078e10ff */
[----:B------:R-:W-:Y:S01]  /*77f0*/  IMAD.U32 R72, R57, 0x4, R72 ;  /* 0x0000000439487824 */ /* 0x000fe200078e0048 */
[----:B------:R-:W-:Y:S01]  /*7800*/  IADD3 R86, PT, PT, R7, 0xd200, RZ ;  /* 0x0000d20007567810 */ /* 0x000fe20007ffe0ff */
[----:B------:R0:W-:Y:S01]  /*7810*/  STS [R56+0x110], R121 ;  /* 0x0001107938007388 */ /* 0x0001e20000000800 */
[----:B------:R-:W-:Y:S01]  /*7820*/  LEA R74, R57, R74, 0x2 ;  /* 0x0000004a394a7211 */ /* 0x000fe200078e10ff */
[C---:B------:R-:W-:Y:S01]  /*7830*/  VIADD R88, R7.reuse, 0xd400 ;  /* 0x0000d40007587836 */ /* 0x040fe20000000000 */
[----:B------:R-:W-:Y:S01]  /*7840*/  IADD3 R90, PT, PT, R7, 0xd600, RZ ;  /* 0x0000d600075a7810 */ /* 0x000fe20007ffe0ff */
[----:B------:R0:W-:Y:S01]  /*7850*/  STS [R58], R122 ;  /* 0x0000007a3a007388 */ /* 0x0001e20000000800 */
[C---:B------:R-:W-:Y:S01]  /*7860*/  IMAD.U32 R80, R57.reuse, 0x4, R80 ;  /* 0x0000000439507824 */ /* 0x040fe200078e0050 */
[C---:B------:R-:W-:Y:S01]  /*7870*/  LEA R82, R57.reuse, R82, 0x2 ;  /* 0x0000005239527211 */ /* 0x040fe200078e10ff */
[C---:B------:R-:W-:Y:S01]  /*7880*/  IMAD.U32 R84, R57.reuse, 0x4, R84 ;  /* 0x0000000439547824 */ /* 0x040fe200078e0054 */
[----:B------:R0:W-:Y:S01]  /*7890*/  STS [R58+0x100], R123 ;  /* 0x0001007b3a007388 */ /* 0x0001e20000000800 */
[C---:B------:R-:W-:Y:S01]  /*78a0*/  LEA R86, R57.reuse, R86, 0x2 ;  /* 0x0000005639567211 */ /* 0x040fe200078e10ff */
[C---:B------:R-:W-:Y:S01]  /*78b0*/  IMAD.U32 R88, R57.reuse, 0x4, R88 ;  /* 0x0000000439587824 */ /* 0x040fe200078e0058 */
[----:B------:R-:W-:Y:S01]  /*78c0*/  LEA R90, R57, R90, 0x2 ;  /* 0x0000005a395a7211 */ /* 0x000fe200078e10ff */
[----:B------:R0:W-:Y:S01]  /*78d0*/  STS [R58+0x10], R124 ;  /* 0x0000107c3a007388 */ /* 0x0001e20000000800 */
[----:B------:R-:W-:-:S03]  /*78e0*/  UISETP.GE.U32.AND UP0, UPT, UR18, 0x2, UPT ;  /* 0x000000021200788c */ /* 0x000fc6000bf06070 */
        /* <DEDUP_REMOVED lines=57> */
[----:B------:R-:W-:Y:S05]  /*7c80*/  BRA.U !UP0, `(.L_x_6) ;  /* 0x0000000908a47547 */ /* 0x000fea000b800000 */
[----:B------:R-:W1:Y:S01]  /*7c90*/  LDCU UR4, c[0x0][0x36c] ;  /* 0x00006d80ff0477ac */ /* 0x000e620008000800 */
[----:B------:R-:W-:Y:S02]  /*7ca0*/  UISETP.NE.AND UP0, UPT, UR19, URZ, UPT ;  /* 0x000000ff1300728c */ /* 0x000fe4000bf05270 */
[----:B-1----:R-:W-:-:S09]  /*7cb0*/  UISETP.EQ.U32.AND UP1, UPT, UR4, 0x1, UPT ;  /* 0x000000010400788c */ /* 0x002fd2000bf22070 */
[----:B------:R-:W-:Y:S05]  /*7cc0*/  BRA.U !UP1, `(.L_x_7) ;  /* 0x0000000109187547 */ /* 0x000fea000b800000 */
[----:B------:R-:W-:-:S00]  /*7cd0*/  MEMBAR.ALL.CTA ;  /* 0x0000000000007992 */ /* 0x000fc00000008000 */
[----:B------:R-:W-:Y:S06]  /*7ce0*/  MEMBAR.ALL.GPU ;  /* 0x0000000000007992 */ /* 0x000fec000000a000 */
[----:B------:R-:W-:-:S00]  /*7cf0*/  ERRBAR ;  /* 0x00000000000079ab */ /* 0x000fc00000000000 */
[----:B------:R-:W-:Y:S08]  /*7d00*/  CGAERRBAR ;  /* 0x00000000000075ab */ /* 0x000ff00000000000 */
[----:B------:R-:W-:Y:S01]  /*7d10*/  UCGABAR_ARV ;  /* 0x00000000000079c7 */ /* 0x000fe20008000000 */
[----:B------:R-:W-:Y:S05]  /*7d20*/  BRA `(.L_x_8) ;  /* 0x0000000000047947 */ /* 0x000fea0003800000 */
.L_x_7:
[----:B------:R-:W-:Y:S01]  /*7d30*/  NOP ;  /* 0x0000000000007918 */ /* 0x000fe20000000000 */
.L_x_8:
[----:B------:R-:W-:Y:S05]  /*7d40*/  BRA.U !UP1, `(.L_x_9) ;  /* 0x00000001090c7547 */ /* 0x000fea000b800000 */
[----:B------:R-:W-:Y:S01]  /*7d50*/  UCGABAR_WAIT ;  /* 0x0000000000007dc7 */ /* 0x000fe20008000000 */
[----:B------:R-:W-:Y:S01]  /*7d60*/  CCTL.IVALL ;  /* 0x00000000ff00798f */ /* 0x000fe20002000000 */
[----:B------:R-:W-:Y:S05]  /*7d70*/  BRA `(.L_x_10) ;  /* 0x0000000000047947 */ /* 0x000fea0003800000 */
.L_x_9:
[----:B------:R-:W-:Y:S06]  /*7d80*/  BAR.SYNC.DEFER_BLOCKING 0x0 ;  /* 0x0000000000007b1d */ /* 0x000fec0000010000 */
.L_x_10:
[----:B0-----:R-:W0:Y:S01]  /*7d90*/  I2F.U32.RP R46, UR18 ;  /* 0x00000012002e7d06 */ /* 0x001e220008209000 */
[----:B------:R-:W-:Y:S01]  /*7da0*/  UMOV UR4, URZ ;  /* 0x000000ff00047c82 */ /* 0x000fe20008000000 */
[----:B------:R-:W-:-:S06]  /*7db0*/  ULOP3.LUT UR7, URZ, UR18, URZ, 0x33, !UPT ;  /* 0x00000012ff077292 */ /* 0x000fcc000f8e33ff */
[----:B0-----:R-:W0:Y:S02]  /*7dc0*/  MUFU.RCP R46, R46 ;  /* 0x0000002e002e7308 */ /* 0x001e240000001000 */
[----:B0-----:R-:W-:-:S06]  /*7dd0*/  VIADD R47, R46, 0xffffffe ;  /* 0x0ffffffe2e2f7836 */ /* 0x001fcc0000000000 */
[----:B------:R-:W0:Y:S02]  /*7de0*/  F2I.FTZ.U32.TRUNC.NTZ R47, R47 ;  /* 0x0000002f002f7305 */ /* 0x000e24000021f000 */
[----:B0-----:R-:W-:-:S13]  /*7df0*/  R2UR UR5, R47 ;  /* 0x000000002f0572ca */ /* 0x001fda00000e0000 */
[----:B------:R-:W-:-:S04]  /*7e00*/  UIADD3 UR6, UPT, UPT, URZ, -UR5, URZ ;  /* 0x80000005ff067290 */ /* 0x000fc8000fffe0ff */
[----:B------:R-:W-:-:S04]  /*7e10*/  UIMAD UR6, UR6, UR18, URZ ;  /* 0x00000012060672a4 */ /* 0x000fc8000f8e02ff */
[----:B------:R-:W-:-:S07]  /*7e20*/  UIMAD.WIDE.U32 UR4, UR5, UR6, UR4 ;  /* 0x00000006050472a5 */ /* 0x000fce000f8e0004 */
[----:B------:R-:W-:Y:S02]  /*7e30*/  UMOV UR6, UR5 ;  /* 0x0000000500067c82 */ /* 0x000fe40008000000 */
[----:B------:R-:W-:-:S04]  /*7e40*/  UIMAD.WIDE.U32 UR4, UR6, 0x4000, URZ ;  /* 0x00004000060478a5 */ /* 0x000fc8000f8e00ff */
[----:B------:R-:W-:-:S04]  /*7e50*/  UIADD3 UR4, UPT, UPT, -UR5, URZ, URZ ;  /* 0x000000ff05047290 */ /* 0x000fc8000fffe1ff */
[----:B------:R-:W-:-:S04]  /*7e60*/  UIMAD UR4, UR18, UR4, 0x4000 ;  /* 0x00004000120474a4 */ /* 0x000fc8000f8e0204 */
[----:B------:R-:W-:-:S11]  /*7e70*/  UISETP.GE.U32.AND UP3, UPT, UR4, UR18, UPT ;  /* 0x000000120400728c */ /* 0x000fd6000bf66070 */
[----:B------:R-:W-:Y:S02]  /*7e80*/  @UP3 UIADD3 UR4, UPT, UPT, UR4, -UR18, URZ ;  /* 0x8000001204043290 */ /* 0x000fe4000fffe0ff */
[----:B------:R-:W-:Y:S02]  /*7e90*/  @UP3 UIADD3 UR5, UPT, UPT, UR5, 0x1, URZ ;  /* 0x0000000105053890 */ /* 0x000fe4000fffe0ff */
[----:B------:R-:W-:Y:S02]  /*7ea0*/  UISETP.GE.U32.AND UP2, UPT, UR4, UR18, UPT ;  /* 0x000000120400728c */ /* 0x000fe4000bf46070 */
[----:B------:R-:W-:-:S09]  /*7eb0*/  UISETP.NE.U32.AND UP3, UPT, UR18, URZ, UPT ;  /* 0x000000ff1200728c */ /* 0x000fd2000bf65070 */
[----:B------:R-:W-:-:S04]  /*7ec0*/  @UP2 UIADD3 UR5, UPT, UPT, UR5, 0x1, URZ ;  /* 0x0000000105052890 */ /* 0x000fc8000fffe0ff */
[----:B------:R-:W-:Y:S01]  /*7ed0*/  USEL UR14, UR7, UR5, !UP3 ;  /* 0x00000005070e7287 */ /* 0x000fe2000d800000 */
[----:B------:R-:W-:Y:S11]  /*7ee0*/  BRA.U !UP1, `(.L_x_11) ;  /* 0x0000000109187547 */ /* 0x000ff6000b800000 */
[----:B------:R-:W-:-:S00]  /*7ef0*/  MEMBAR.ALL.CTA ;  /* 0x0000000000007992 */ /* 0x000fc00000008000 */
[----:B------:R-:W-:Y:S06]  /*7f00*/  MEMBAR.ALL.GPU ;  /* 0x0000000000007992 */ /* 0x000fec000000a000 */
[----:B------:R-:W-:-:S00]  /*7f10*/  ERRBAR ;  /* 0x00000000000079ab */ /* 0x000fc00000000000 */
[----:B------:R-:W-:Y:S08]  /*7f20*/  CGAERRBAR ;  /* 0x00000000000075ab */ /* 0x000ff00000000000 */
[----:B------:R-:W-:Y:S01]  /*7f30*/  UCGABAR_ARV ;  /* 0x00000000000079c7 */ /* 0x000fe20008000000 */
[----:B------:R-:W-:Y:S05]  /*7f40*/  BRA `(.L_x_12) ;  /* 0x0000000000047947 */ /* 0x000fea0003800000 */
.L_x_11:
[----:B------:R-:W-:Y:S01]  /*7f50*/  NOP ;  /* 0x0000000000007918 */ /* 0x000fe20000000000 */
.L_x_12:
[----:B------:R-:W-:Y:S05]  /*7f60*/  BRA.U !UP1, `(.L_x_13) ;  /* 0x00000001090c7547 */ /* 0x000fea000b800000 */
[----:B------:R-:W-:Y:S01]  /*7f70*/  UCGABAR_WAIT ;  /* 0x0000000000007dc7 */ /* 0x000fe20008000000 */
[----:B------:R-:W-:Y:S01]  /*7f80*/  CCTL.IVALL ;  /* 0x00000000ff00798f */ /* 0x000fe20002000000 */
[----:B------:R-:W-:Y:S05]  /*7f90*/  BRA `(.L_x_14) ;  /* 0x0000000000047947 */ /* 0x000fea0003800000 */
.L_x_13:
[----:B------:R-:W-:Y:S06]  /*7fa0*/  BAR.SYNC.DEFER_BLOCKING 0x0 ;  /* 0x0000000000007b1d */ /* 0x000fec0000010000 */
.L_x_14:
[----:B------:R-:W-:Y:S05]  /*7fb0*/  BRA.U !UP0, `(.L_x_6) ;  /* 0x0000000508d87547 */ /* 0x000fea000b800000 */
[----:B------:R-:W-:Y:S01]  /*7fc0*/  UIMAD.WIDE.U32 UR4, UR6, 0x8000, URZ ;  /* 0x00008000060478a5 */ /* 0x000fe2000f8e00ff */
[----:B------:R-:W-:Y:S01]  /*7fd0*/  IMAD R46, R2, UR14, RZ ;  /* 0x0000000e022e7c24 */ /* 0x000fe2000f8e02ff */
[----:B------:R-:W-:Y:S02]  /*7fe0*/  USHF.R.U32.HI UR22, URZ, 0x1, UR14 ;  /* 0x00000001ff167899 */ /* 0x000fe4000801160e */
[----:B------:R-:W-:Y:S02]  /*7ff0*/  UIADD3 UR4, UPT, UPT, -UR5, URZ, URZ ;  /* 0x000000ff05047290 */ /* 0x000fe4000fffe1ff */
[----:B------:R-:W-:Y:S02]  /*8000*/  LEA R48, R46, UR13, 0x1 ;  /* 0x0000000d2e307c11 */ /* 0x000fe4000f8e08ff */
[----:B------:R-:W-:-:S04]  /*8010*/  UIMAD UR4, UR18, UR4, 0x8000 ;  /* 0x00008000120474a4 */ /* 0x000fc8000f8e0204 */
[----:B------:R-:W-:-:S11]  /*8020*/  UISETP.GE.U32.AND UP0, UPT, UR4, UR18, UPT ;  /* 0x000000120400728c */ /* 0x000fd6000bf06070 */
[----:B------:R-:W-:Y:S02]  /*8030*/  @UP0 UIADD3 UR4, UPT, UPT, UR4, -UR18, URZ ;  /* 0x8000001204040290 */ /* 0x000fe4000fffe0ff */
[----:B------:R-:W-:Y:S02]  /*8040*/  @UP0 UIADD3 UR5, UPT, UPT, UR5, 0x1, URZ ;  /* 0x0000000105050890 */ /* 0x000fe4000fffe0ff */
[----:B------:R-:W-:-:S03]  /*8050*/  UISETP.GE.U32.AND UP1, UPT, UR4, UR18, UPT ;  /* 0x000000120400728c */ /* 0x000fc6000bf26070 */
[----:B------:R-:W-:-:S08]  /*8060*/  UMOV UR4, URZ ;  /* 0x000000ff00047c82 */ /* 0x000fd00008000000 */
[----:B------:R-:W-:-:S04]  /*8070*/  @UP1 UIADD3 UR5, UPT, UPT, UR5, 0x1, URZ ;  /* 0x0000000105051890 */ /* 0x000fc8000fffe0ff */
[----:B------:R-:W-:-:S12]  /*8080*/  USEL UR5, UR7, UR5, !UP3 ;  /* 0x0000000507057287 */ /* 0x000fd8000d800000 */
.L_x_26:
[----:B------:R-:W-:Y:S01]  /*8090*/  ISETP.NE.AND P0, PT, R4, RZ, PT ;  /* 0x000000ff0400720c */ /* 0x000fe20003f05270 */
[----:B0-----:R-:W0:Y:S01]  /*80a0*/  LDCU UR6, c[0x0][0x36c] ;  /* 0x00006d80ff0677ac */ /* 0x001e220008000800 */
[----:B------:R-:W-:Y:S01]  /*80b0*/  MOV R46, 0x1 ;  /* 0x00000001002e7802 */ /* 0x000fe20000000f00 */
[----:B------:R-:W-:-:S10]  /*80c0*/  IMAD.U32 R50, RZ, RZ, UR5 ;  /* 0x00000005ff327e24 */ /* 0x000fd4000f8e00ff */
[----:B------:R-:W1:Y:S01]  /*80d0*/  @!P0 S2R R2, SR_CgaCtaId ;  /* 0x0000000000028919 */ /* 0x000e620000008800 */
[----:B------:R-:W-:Y:S02]  /*80e0*/  @!P0 MOV R49, 0x400 ;  /* 0x0000040000318802 */ /* 0x000fe40000000f00 */
[----:B------:R-:W-:-:S04]  /*80f0*/  @!P0 IADD3 R46, PT, PT, -R46, 0x100000, RZ ;  /* 0x001000002e2e8810 */ /* 0x000fc80007ffe1ff */
[C---:B------:R-:W-:Y:S02]  /*8100*/  @!P0 SHF.L.U32 R47, R46.reuse, 0xb, RZ ;  /* 0x0000000b2e2f8819 */ /* 0x040fe400000006ff */
[----:B------:R-:W-:Y:S01]  /*8110*/  @!P0 SHF.L.U32 R46, R46, 0x1, RZ ;  /* 0x000000012e2e8819 */ /* 0x000fe200000006ff */
[----:B0-----:R-:W-:Y:S01]  /*8120*/  UISETP.EQ.U32.AND UP0, UPT, UR6, 0x1, UPT ;  /* 0x000000010600788c */ /* 0x001fe2000bf02070 */
[----:B-1----:R-:W-:-:S05]  /*8130*/  @!P0 LEA R49, R2, R49, 0x18 ;  /* 0x0000003102318211 */ /* 0x002fca00078ec0ff */
[----:B------:R0:W-:Y:S04]  /*8140*/  @!P0 STS.64 [R49+URZ], R46 ;  /* 0x0000002e31008988 */ /* 0x0001e80008000aff */
[----:B------:R-:W1:Y:S02]  /*8150*/  FENCE.VIEW.ASYNC.S ;  /* 0x00000000000073c6 */ /* 0x000e640000000000 */
[----:B-1----:R-:W1:Y:S02]  /*8160*/  SYNCS.CCTL.IVALL ;  /* 0x00000000000079b1 */ /* 0x002e640000000000 */
[----:B-1----:R0:W-:Y:S01]  /*8170*/  @!P0 SYNCS.ARRIVE.TRANS64 RZ, [R49+URZ], R50 ;  /* 0x0000003231ff89a7 */ /* 0x0021e200080000ff */
[----:B------:R-:W-:Y:S05]  /*8180*/  BRA.U !UP0, `(.L_x_15) ;  /* 0x0000000108187547 */ /* 0x000fea000b800000 */
[----:B------:R-:W-:-:S00]  /*8190*/  MEMBAR.ALL.CTA ;  /* 0x0000000000007992 */ /* 0x000fc00000008000 */
[----:B------:R-:W-:Y:S06]  /*81a0*/  MEMBAR.ALL.GPU ;  /* 0x0000000000007992 */ /* 0x000fec000000a000 */
[----:B------:R-:W-:-:S00]  /*81b0*/  ERRBAR ;  /* 0x00000000000079ab */ /* 0x000fc00000000000 */
[----:B------:R-:W-:Y:S08]  /*81c0*/  CGAERRBAR ;  /* 0x00000000000075ab */ /* 0x000ff00000000000 */
[----:B------:R-:W-:Y:S01]  /*81d0*/  UCGABAR_ARV ;  /* 0x00000000000079c7 */ /* 0x000fe20008000000 */
[----:B------:R-:W-:Y:S05]  /*81e0*/  BRA `(.L_x_16) ;  /* 0x0000000000047947 */ /* 0x000fea0003800000 */
.L_x_15:
[----:B------:R-:W-:Y:S01]  /*81f0*/  NOP ;  /* 0x0000000000007918 */ /* 0x000fe20000000000 */
.L_x_16:
[----:B------:R-:W-:Y:S05]  /*8200*/  BRA.U !UP0, `(.L_x_17) ;  /* 0x00000001080c7547 */ /* 0x000fea000b800000 */
[----:B------:R-:W-:Y:S01]  /*8210*/  UCGABAR_WAIT ;  /* 0x0000000000007dc7 */ /* 0x000fe20008000000 */
[----:B------:R-:W-:Y:S01]  /*8220*/  CCTL.IVALL ;  /* 0x00000000ff00798f */ /* 0x000fe20002000000 */
[----:B------:R-:W-:Y:S05]  /*8230*/  BRA `(.L_x_18) ;  /* 0x0000000000047947 */ /* 0x000fea0003800000 */
.L_x_17:
[----:B------:R-:W-:Y:S06]  /*8240*/  BAR.SYNC.DEFER_BLOCKING 0x0 ;  /* 0x0000000000007b1d */ /* 0x000fec0000010000 */
.L_x_18:
[----:B------:R-:W-:Y:S04]  /*8250*/  BSSY.RECONVERGENT B0, `(.L_x_19) ;  /* 0x0000033000007945 */ /* 0x000fe80003800200 */
[----:B------:R-:W-:Y:S05]  /*8260*/  @P0 BRA `(.L_x_20) ;  /* 0x0000000000c40947 */ /* 0x000fea0003800000 */
[----:B0-----:R-:W0:Y:S01]  /*8270*/  I2F.U32.RP R46, UR18 ;  /* 0x00000012002e7d06 */ /* 0x001e220008209000 */
[----:B------:R-:W-:Y:S01]  /*8280*/  IMAD.U32 R49, RZ, RZ, UR4 ;  /* 0x00000004ff317e24 */ /* 0x000fe2000f8e00ff */
[----:B------:R-:W-:Y:S01]  /*8290*/  UMOV UR6, URZ ;  /* 0x000000ff00067c82 */ /* 0x000fe20008000000 */
[----:B------:R-:W1:Y:S01]  /*82a0*/  S2UR UR21, SR_CgaCtaId ;  /* 0x00000000001579c3 */ /* 0x000e620000008800 */
[----:B------:R-:W-:Y:S02]  /*82b0*/  UISETP.NE.U32.AND UP1, UPT, UR18, URZ, UPT ;  /* 0x000000ff1200728c */ /* 0x000fe4000bf25070 */
[----:B------:R-:W-:Y:S01]  /*82c0*/  IADD3 R2, PT, PT, R2, 0x1, R49 ;  /* 0x0000000102027810 */ /* 0x000fe20007ffe031 */
[----:B------:R-:W-:-:S03]  /*82d0*/  UMOV UR20, 0x400 ;  /* 0x0000040000147882 */ /* 0x000fc60000000000 */
[----:B------:R-:W-:Y:S01]  /*82e0*/  PLOP3.LUT P1, PT, PT, PT, UP1, 0x80, 0x8 ;  /* 0x000000000008781c */ /* 0x000fe20003f2f018 */
[----:B0-----:R-:W0:Y:S01]  /*82f0*/  MUFU.RCP R46, R46 ;  /* 0x0000002e002e7308 */ /* 0x001e220000001000 */
[----:B-1----:R-:W-:Y:S01]  /*8300*/  ULEA UR20, UR21, UR20, 0x18 ;  /* 0x0000001415147291 */ /* 0x002fe2000f8ec0ff */
[----:B0-----:R-:W-:-:S06]  /*8310*/  IADD3 R47, PT, PT, R46, 0xffffffe, RZ ;  /* 0x0ffffffe2e2f7810 */ /* 0x001fcc0007ffe0ff */
[----:B------:R-:W0:Y:S02]  /*8320*/  F2I.FTZ.U32.TRUNC.NTZ R47, R47 ;  /* 0x0000002f002f7305 */ /* 0x000e24000021f000 */
[----:B0-----:R-:W-:-:S13]  /*8330*/  R2UR UR7, R47 ;  /* 0x000000002f0772ca */ /* 0x001fda00000e0000 */
[----:B------:R-:W-:-:S04]  /*8340*/  UIADD3 UR15, UPT, UPT, URZ, -UR7, URZ ;  /* 0x80000007ff0f7290 */ /* 0x000fc8000fffe0ff */
[----:B------:R-:W-:-:S04]  /*8350*/  UIMAD UR15, UR15, UR18, URZ ;  /* 0x000000120f0f72a4 */ /* 0x000fc8000f8e02ff */
[----:B------:R-:W-:Y:S02]  /*8360*/  UIMAD.WIDE.U32 UR6, UR7, UR15, UR6 ;  /* 0x0000000f070672a5 */ /* 0x000fe4000f8e0006 */
[----:B------:R-:W-:-:S04]  /*8370*/  UIADD3 UR15, UPT, UPT, UR9, UR4, URZ ;  /* 0x00000004090f7290 */ /* 0x000fc8000fffe0ff */
[----:B------:R-:W-:Y:S01]  /*8380*/  IMAD.HI.U32 R46, R2, UR7, RZ ;  /* 0x00000007022e7c27 */ /* 0x000fe2000f8e00ff */
[----:B------:R-:W-:Y:S02]  /*8390*/  UIMAD.WIDE.U32 UR6, UR7, UR15, URZ ;  /* 0x0000000f070672a5 */ /* 0x000fe4000f8e00ff */
[----:B------:R-:W-:Y:S02]  /*83a0*/  USHF.R.U32.HI UR6, URZ, 0x4, UR5 ;  /* 0x00000004ff067899 */ /* 0x000fe40008011605 */
[----:B------:R-:W-:Y:S01]  /*83b0*/  IADD3 R47, PT, PT, -R46, RZ, RZ ;  /* 0x000000ff2e2f7210 */ /* 0x000fe20007ffe1ff */
[----:B------:R-:W-:Y:S02]  /*83c0*/  UIADD3 UR7, UPT, UPT, -UR7, URZ, URZ ;  /* 0x000000ff07077290 */ /* 0x000fe4000fffe1ff */
[----:B------:R-:W-:Y:S02]  /*83d0*/  UPRMT UR6, UR6, 0x5410, URZ ;  /* 0x0000541006067896 */ /* 0x000fe400080000ff */
[----:B------:R-:W-:Y:S01]  /*83e0*/  IMAD R2, R47, UR18, R2 ;  /* 0x000000122f027c24 */ /* 0x000fe2000f8e0202 */
[----:B------:R-:W-:-:S02]  /*83f0*/  UIMAD UR15, UR18, UR7, UR15 ;  /* 0x00000007120f72a4 */ /* 0x000fc4000f8e020f */
[----:B------:R-:W-:Y:S02]  /*8400*/  ULOP3.LUT UR7, URZ, UR18, URZ, 0x33, !UPT ;  /* 0x00000012ff077292 */ /* 0x000fe4000f8e33ff */
[----:B------:R-:W-:Y:S01]  /*8410*/  ISETP.GE.U32.AND P0, PT, R2, UR18, PT ;  /* 0x0000001202007c0c */ /* 0x000fe2000bf06070 */
[----:B------:R-:W-:-:S03]  /*8420*/  UISETP.GE.U32.AND UP0, UPT, UR15, UR18, UPT ;  /* 0x000000120f00728c */ /* 0x000fc6000bf06070 */
[----:B------:R-:W-:-:S08]  /*8430*/  MOV R47, UR7 ;  /* 0x00000007002f7c02 */ /* 0x000fd00008000f00 */
[----:B------:R-:W-:Y:S02]  /*8440*/  @UP0 UIADD3 UR15, UPT, UPT, UR15, -UR18, URZ ;  /* 0x800000120f0f0290 */ /* 0x000fe4000fffe0ff */
[----:B------:R-:W-:Y:S02]  /*8450*/  @P0 VIADD R2, R2, -UR18 ;  /* 0x8000001202020c36 */ /* 0x000fe40008000000 */
[----:B------:R-:W-:-:S03]  /*8460*/  UISETP.GE.U32.AND UP0, UPT, UR15, UR18, UPT ;  /* 0x000000120f00728c */ /* 0x000fc6000bf06070 */
[----:B------:R-:W-:-:S08]  /*8470*/  ISETP.GE.U32.AND P0, PT, R2, UR18, PT ;  /* 0x0000001202007c0c */ /* 0x000fd0000bf06070 */
[----:B------:R-:W-:-:S05]  /*8480*/  @UP0 UIADD3 UR15, UPT, UPT, UR15, -UR18, URZ ;  /* 0x800000120f0f0290 */ /* 0x000fca000fffe0ff */
[----:B------:R-:W-:Y:S01]  /*8490*/  @P0 VIADD R2, R2, -UR18 ;  /* 0x8000001202020c36 */ /* 0x000fe20008000000 */
[----:B------:R-:W-:Y:S01]  /*84a0*/  USEL UR15, UR7, UR15, !UP1 ;  /* 0x0000000f070f7287 */ /* 0x000fe2000c800000 */
[----:B------:R-:W-:-:S03]  /*84b0*/  PLOP3.LUT P0, PT, PT, PT, PT, 0x80, 0x8 ;  /* 0x000000000008781c */ /* 0x000fc60003f0f070 */
[----:B------:R-:W-:Y:S01]  /*84c0*/  SEL R2, R47, R2, !P1 ;  /* 0x000000022f027207 */ /* 0x000fe20004800000 */
[----:B------:R-:W-:Y:S02]  /*84d0*/  UPRMT UR24, UR15, 0x654, UR13 ;  /* 0x000006540f187896 */ /* 0x000fe4000800000d */
[----:B------:R-:W-:Y:S02]  /*84e0*/  UPRMT UR25, UR15, 0x654, UR20 ;  /* 0x000006540f197896 */ /* 0x000fe40008000014 */
[----:B------:R-:W-:-:S05]  /*84f0*/  IMAD R2, R2, UR14, RZ ;  /* 0x0000000e02027c24 */ /* 0x000fca000f8e02ff */
[----:B------:R-:W-:-:S04]  /*8500*/  LEA R2, R2, UR13, 0x1 ;  /* 0x0000000d02027c11 */ /* 0x000fc8000f8e08ff */
[----:B------:R-:W-:-:S07]  /*8510*/  IADD3 R2, PT, PT, R2, 0xa000, RZ ;  /* 0x0000a00002027810 */ /* 0x000fce0007ffe0ff */
.L_x_21:
[----:B------:R-:W-:-:S13]  /*8520*/  @P0 ELECT P1, URZ, PT ;  /* 0x0000000000ff082f */ /* 0x000fda0003820000 */
[----:B------:R-:W-:Y:S02]  /*8530*/  @P1 R2UR.BROADCAST UR7, R2 ;  /* 0x00000000020712ca */ /* 0x000fe400008e0000 */
[----:B------:R-:W-:-:S11]  /*8540*/  @P1 PLOP3.LUT P0, PT, P1, PT, PT, 0x8, 0x80 ;  /* 0x000000000080181c */ /* 0x000fd60000f0e170 */
[----:B------:R1:W-:Y:S01]  /*8550*/  UBLKCP.S.S [UR24], [UR7], UR6 ;  /* 0x00000018070073ba */ /* 0x0003e20008000606 */
[----:B------:R-:W-:Y:S01]  /*8560*/  PLOP3.LUT P1, PT, PT, PT, PT, 0x8, 0x80 ;  /* 0x000000000080781c */ /* 0x000fe20003f2e170 */
[----:B-1----:R-:W-:-:S12]  /*8570*/  @P0 BRA.U.ANY `(.L_x_21) ;  /* 0xfffffffd00e80947 */ /* 0x002fd8000393ffff */
.L_x_20:
[----:B------:R-:W-:Y:S05]  /*8580*/  BSYNC.RECONVERGENT B0 ;  /* 0x0000000000007941 */ /* 0x000fea0003800200 */
.L_x_19:
[----:B------:R-:W1:Y:S01]  /*8590*/  S2UR UR6, SR_CgaCtaId ;  /* 0x00000000000679c3 */ /* 0x000e620000008800 */
[----:B0-----:R-:W-:Y:S02]  /*85a0*/  MOV R47, 0x400 ;  /* 0x00000400002f7802 */ /* 0x001fe40000000f00 */
[----:B------:R-:W-:Y:S02]  /*85b0*/  SHF.L.U32 R46, RZ, 0x1f, RZ ;  /* 0x0000001fff2e7819 */ /* 0x000fe400000006ff */
[----:B------:R-:W-:Y:S01]  /*85c0*/  ISETP.GE.U32.AND P1, PT, R34, UR22, PT ;  /* 0x0000001622007c0c */ /* 0x000fe2000bf26070 */
[----:B-1----:R-:W-:-:S05]  /*85d0*/  IMAD.U32 R2, RZ, RZ, UR6 ;  /* 0x00000006ff027e24 */ /* 0x002fca000f8e00ff */
[----:B------:R-:W-:-:S04]  /*85e0*/  LEA R47, R2, R47, 0x18 ;  /* 0x0000002f022f7211 */ /* 0x000fc800078ec0ff */
[----:B------:R-:W0:Y:S02]  /*85f0*/  SYNCS.PHASECHK.TRANS64.TRYWAIT P0, [R47+URZ], R46 ;  /* 0x0000002e2f0075a7 */ /* 0x000e2400080011ff */
[----:B0-----:R-:W-:Y:S05]  /*8600*/  @!P0 BRA `(.L_x_22) ;  /* 0x0000001400b88947 */ /* 0x001fea0003800000 */
.L_x_36:
[----:B------:R-:W-:Y:S04]  /*8610*/  BSSY.RECONVERGENT B0, `(.L_x_23) ;  /* 0x000000c000007945 */ /* 0x000fe80003800200 */
[----:B------:R-:W-:Y:S05]  /*8620*/  @P1 BRA `(.L_x_24) ;  /* 0x0000000000281947 */ /* 0x000fea0003800000 */
[----:B------:R-:W-:-:S07]  /*8630*/  MOV R47, R34 ;  /* 0x00000022002f7202 */ /* 0x000fce0000000f00 */
.L_x_25:
[C---:B------:R-:W-:Y:S01]  /*8640*/  LEA R46, R47.reuse, UR13, 0x2 ;  /* 0x0000000d2f2e7c11 */ /* 0x040fe2000f8e10ff */
[C---:B0-----:R-:W-:Y:S01]  /*8650*/  IMAD R50, R47.reuse, 0x4, R48 ;  /* 0x000000042f327824 */ /* 0x041fe200078e0230 */
[----:B------:R-:W-:-:S04]  /*8660*/  IADD3 R47, PT, PT, R47, UR11, RZ ;  /* 0x0000000b2f2f7c10 */ /* 0x000fc8000fffe0ff */
[----:B------:R-:W-:Y:S01]  /*8670*/  LDS R46, [R46] ;  /* 0x000000002e2e7984 */ /* 0x000fe20000000800 */
[----:B------:R-:W-:-:S03]  /*8680*/  ISETP.GE.U32.AND P0, PT, R47, UR22, PT ;  /* 0x000000162f007c0c */ /* 0x000fc6000bf06070 */
[----:B------:R-:W0:Y:S02]  /*8690*/  LDS R49, [R50+0xa000] ;  /* 0x00a0000032317984 */ /* 0x000e240000000800 */
[----:B0-----:R-:W-:-:S05]  /*86a0*/  HADD2 R49, R49, R46 ;  /* 0x0000002e31317230 */ /* 0x001fca0000000000 */
[----:B------:R0:W-:Y:S03]  /*86b0*/  STS [R50+0xa000], R49 ;  /* 0x00a0003132007388 */ /* 0x0001e60000000800 */
[----:B------:R-:W-:Y:S05]  /*86c0*/  @!P0 BRA `(.L_x_25) ;  /* 0xfffffffc00dc8947 */ /* 0x000fea000383ffff */
.L_x_24:
[----:B------:R-:W-:Y:S05]  /*86d0*/  BSYNC.RECONVERGENT B0 ;  /* 0x0000000000007941 */ /* 0x000fea0003800200 */
.L_x_23:
[----:B------:R-:W-:Y:S01]  /*86e0*/  BAR.SYNC.DEFER_BLOCKING 0x0 ;  /* 0x0000000000007b1d */ /* 0x000fe20000010000 */
[----:B------:R-:W-:-:S04]  /*86f0*/  UIADD3 UR4, UPT, UPT, UR4, 0x1, URZ ;  /* 0x0000000104047890 */ /* 0x000fc8000fffe0ff */
[----:B------:R-:W-:-:S09]  /*8700*/  UISETP.NE.AND UP0, UPT, UR4, UR19, UPT ;  /* 0x000000130400728c */ /* 0x000fd2000bf05270 */
[----:B------:R-:W-:Y:S05]  /*8710*/  BRA.U UP0, `(.L_x_26) ;  /* 0xfffffff9005c7547 */ /* 0x000fea000b83ffff */
.L_x_6:
[----:B------:R-:W-:-:S09]  /*8720*/  UISETP.GT.U32.AND UP0, UPT, UR18, 0x80, UPT ;  /* 0x000000801200788c */ /* 0x000fd2000bf04070 */
[----:B------:R-:W-:Y:S05]  /*8730*/  BRA.U UP0, `(.L_x_27) ;  /* 0x0000001500507547 */ /* 0x000fea000b800000 */
[----:B0-----:R-:W0:Y:S01]  /*8740*/  I2F.U32.RP R46, UR18 ;  /* 0x00000012002e7d06 */ /* 0x001e220008209000 */
[----:B------:R-:W-:Y:S01]  /*8750*/  UMOV UR4, URZ ;  /* 0x000000ff00047c82 */ /* 0x000fe20008000000 */
[----:B------:R-:W-:Y:S01]  /*8760*/  ISETP.NE.U32.AND P0, PT, RZ, UR18, PT ;  /* 0x00000012ff007c0c */ /* 0x000fe2000bf05070 */
[----:B------:R-:W-:Y:S01]  /*8770*/  IMAD R97, R200, 0x80, R163 ;  /* 0x00000080c8617824 */ /* 0x000fe200078e02a3 */
[----:B------:R-:W-:-:S04]  /*8780*/  MOV R69, RZ ;  /* 0x000000ff00457202 */ /* 0x000fc80000000f00 */
[----:B0-----:R-:W0:Y:S02]  /*8790*/  MUFU.RCP R46, R46 ;  /* 0x0000002e002e7308 */ /* 0x001e240000001000 */
[----:B0-----:R-:W-:Y:S01]  /*87a0*/  VIADD R47, R46, 0xffffffe ;  /* 0x0ffffffe2e2f7836 */ /* 0x001fe20000000000 */
[----:B------:R-:W-:-:S05]  /*87b0*/  LOP3.LUT R46, RZ, UR18, RZ, 0x33, !PT ;  /* 0x00000012ff2e7c12 */ /* 0x000fca000f8e33ff */
[----:B------:R-:W0:Y:S02]  /*87c0*/  F2I.FTZ.U32.TRUNC.NTZ R47, R47 ;  /* 0x0000002f002f7305 */ /* 0x000e24000021f000 */
[----:B0-----:R-:W-:-:S13]  /*87d0*/  R2UR UR5, R47 ;  /* 0x000000002f0572ca */ /* 0x001fda00000e0000 */
[----:B------:R-:W-:-:S04]  /*87e0*/  UIADD3 UR6, UPT, UPT, URZ, -UR5, URZ ;  /* 0x80000005ff067290 */ /* 0x000fc8000fffe0ff */
[----:B------:R-:W-:-:S04]  /*87f0*/  UIMAD UR6, UR6, UR18, URZ ;  /* 0x00000012060672a4 */ /* 0x000fc8000f8e02ff */
[----:B------:R-:W-:-:S07]  /*8800*/  UIMAD.WIDE.U32 UR4, UR5, UR6, UR4 ;  /* 0x00000006050472a5 */ /* 0x000fce000f8e0004 */
[----:B------:R-:W-:Y:S02]  /*8810*/  UMOV UR6, UR5 ;  /* 0x0000000500067c82 */ /* 0x000fe40008000000 */
[----:B------:R-:W-:Y:S02]  /*8820*/  UIMAD.WIDE.U32 UR4, UR6, 0x80, URZ ;  /* 0x00000080060478a5 */ /* 0x000fe4000f8e00ff */
[----:B------:R-:W-:Y:S02]  /*8830*/  UIMAD.WIDE.U32 UR6, UR6, 0x4000, URZ ;  /* 0x00004000060678a5 */ /* 0x000fe4000f8e00ff */
[----:B------:R-:W-:Y:S02]  /*8840*/  UIADD3 UR4, UPT, UPT, -UR5, URZ, URZ ;  /* 0x000000ff05047290 */ /* 0x000fe4000fffe1ff */
[----:B------:R-:W-:Y:S02]  /*8850*/  UIADD3 UR6, UPT, UPT, -UR7, URZ, URZ ;  /* 0x000000ff07067290 */ /* 0x000fe4000fffe1ff */
[----:B------:R-:W-:-:S02]  /*8860*/  UIMAD UR4, UR18, UR4, 0x80 ;  /* 0x00000080120474a4 */ /* 0x000fc4000f8e0204 */
[----:B------:R-:W-:Y:S02]  /*8870*/  UIMAD UR6, UR18, UR6, 0x4000 ;  /* 0x00004000120674a4 */ /* 0x000fe4000f8e0206 */
[----:B------:R-:W-:Y:S02]  /*8880*/  UISETP.GE.U32.AND UP0, UPT, UR4, UR18, UPT ;  /* 0x000000120400728c */ /* 0x000fe4000bf06070 */
[----:B------:R-:W-:-:S09]  /*8890*/  UISETP.GE.U32.AND UP2, UPT, UR6, UR18, UPT ;  /* 0x000000120600728c */ /* 0x000fd2000bf46070 */
[----:B------:R-:W-:Y:S02]  /*88a0*/  @UP0 UIADD3 UR4, UPT, UPT, UR4, -UR18, URZ ;  /* 0x8000001204040290 */ /* 0x000fe4000fffe0ff */
[----:B------:R-:W-:Y:S02]  /*88b0*/  @UP2 UIADD3 UR6, UPT, UPT, UR6, -UR18, URZ ;  /* 0x8000001206062290 */ /* 0x000fe4000fffe0ff */
[----:B------:R-:W-:Y:S02]  /*88c0*/  UISETP.GE.U32.AND UP1, UPT, UR4, UR18, UPT ;  /* 0x000000120400728c */ /* 0x000fe4000bf26070 */
[----:B------:R-:W-:Y:S02]  /*88d0*/  @UP0 UIADD3 UR5, UPT, UPT, UR5, 0x1, URZ ;  /* 0x0000000105050890 */ /* 0x000fe4000fffe0ff */
[----:B------:R-:W-:Y:S02]  /*88e0*/  UISETP.GE.U32.AND UP0, UPT, UR6, UR18, UPT ;  /* 0x000000120600728c */ /* 0x000fe4000bf06070 */
[----:B------:R-:W-:-:S05]  /*88f0*/  @UP2 UIADD3 UR7, UPT, UPT, UR7, 0x1, URZ ;  /* 0x0000000107072890 */ /* 0x000fca000fffe0ff */
[----:B------:R-:W-:-:S04]  /*8900*/  @UP1 UIADD3 UR5, UPT, UPT, UR5, 0x1, URZ ;  /* 0x0000000105051890 */ /* 0x000fc8000fffe0ff */
[----:B------:R-:W-:Y:S02]  /*8910*/  @UP0 UIADD3 UR7, UPT, UPT, UR7, 0x1, URZ ;  /* 0x0000000107070890 */ /* 0x000fe4000fffe0ff */
[----:B------:R-:W-:-:S04]  /*8920*/  SEL R47, R46, UR5, !P0 ;  /* 0x000000052e2f7c07 */ /* 0x000fc8000c000000 */
[C---:B------:R-:W-:Y:S01]  /*8930*/  IADD3 R48, PT, PT, R47.reuse, -0x1, RZ ;  /* 0xffffffff2f307810 */ /* 0x040fe20007ffe0ff */
[CC--:B------:R-:W-:Y:S01]  /*8940*/  IMAD R66, R47.reuse, R2.reuse, UR8 ;  /* 0x000000082f427e24 */ /* 0x0c0fe2000f8e0202 */
[----:B------:R-:W-:Y:S02]  /*8950*/  SEL R67, R46, UR7, !P0 ;  /* 0x000000072e437c07 */ /* 0x000fe4000c000000 */
[----:B------:R-:W-:Y:S02]  /*8960*/  ISETP.GE.U32.AND P0, PT, R48, 0x3, PT ;  /* 0x000000033000780c */ /* 0x000fe40003f06070 */
[----:B------:R-:W-:Y:S01]  /*8970*/  LOP3.LUT R68, R47, 0x3, RZ, 0xc0, !PT ;  /* 0x000000032f447812 */ /* 0x000fe200078ec0ff */
[----:B------:R-:W-:-:S10]  /*8980*/  IMAD R67, R67, R2, R35 ;  /* 0x0000000243437224 */ /* 0x000fd400078e0223 */
[----:B------:R-:W-:Y:S05]  /*8990*/  @!P0 BRA `(.L_x_28) ;  /* 0x0000001000108947 */ /* 0x000fea0003800000 */
[----:B------:R-:W-:Y:S01]  /*89a0*/  LOP3.LUT R69, R47, 0xfc, RZ, 0xc0, !PT ;  /* 0x000000fc2f457812 */ /* 0x000fe200078ec0ff */
[----:B------:R-:W-:-:S03]  /*89b0*/  UMOV UR4, URZ ;  /* 0x000000ff00047c82 */ /* 0x000fc60008000000 */
[----:B------:R-:W-:-:S13]  /*89c0*/  ISETP.GT.AND P0, PT, R69, RZ, PT ;  /* 0x000000ff4500720c */ /* 0x000fda0003f04270 */
[----:B------:R-:W-:Y:S05]  /*89d0*/  @!P0 BRA `(.L_x_29) ;  /* 0x0000000c00688947 */ /* 0x000fea0003800000 */
[----:B------:R-:W-:Y:S01]  /*89e0*/  VIADD R46, R69, -UR4 ;  /* 0x80000004452e7c36 */ /* 0x000fe20008000000 */
[----:B------:R-:W-:-:S04]  /*89f0*/  PLOP3.LUT P0, PT, PT, PT, PT, 0x80, 0x8 ;  /* 0x000000000008781c */ /* 0x000fc80003f0f070 */
[----:B------:R-:W-:-:S13]  /*8a00*/  ISETP.GT.AND P1, PT, R46, 0xc, PT ;  /* 0x0000000c2e00780c */ /* 0x000fda0003f24270 */
[----:B------:R-:W-:Y:S05]  /*8a10*/  @!P1 BRA `(.L_x_30) ;  /* 0x00000008002c9947 */ /* 0x000fea0003800000 */
[----:B------:R-:W0:Y:S01]  /*8a20*/  LDCU UR31, c[0x0][0x3b4] ;  /* 0x00007680ff1f77ac */ /* 0x000e220008000800 */
[----:B------:R-:W-:Y:S02]  /*8a30*/  PLOP3.LUT P0, PT, PT, PT, PT, 0x8, 0x80 ;  /* 0x000000000080781c */ /* 0x000fe40003f0e170 */
[----:B------:R-:W-:Y:S01]  /*8a40*/  IADD3 R70, PT, PT, R69, -0xc, RZ ;  /* 0xfffffff445467810 */ /* 0x000fe20007ffe0ff */
[----:B0-----:R-:W-:-:S12]  /*8a50*/  USHF.L.U32 UR32, UR31, 0x1, URZ ;  /* 0x000000011f207899 */ /* 0x001fd800080006ff */
.L_x_31:
[----:B------:R-:W-:Y:S01]  /*8a60*/  USHF.L.U32 UR5, UR4, 0x7, URZ ;  /* 0x0000000704057899 */ /* 0x000fe200080006ff */
[----:B0-----:R-:W0:Y:S01]  /*8a70*/  LDC.64 R52, c[0x0][0x398] ;  /* 0x0000e600ff347b82 */ /* 0x001e220000000a00 */
[----:B------:R-:W-:Y:S02]  /*8a80*/  USHF.L.U32 UR6, UR4, 0x4, URZ ;  /* 0x0000000404067899 */ /* 0x000fe400080006ff */
[----:B------:R-:W-:Y:S02]  /*8a90*/  ULOP3.LUT UR5, UR5, 0x7ffff800, URZ, 0xc0, !UPT ;  /* 0x7ffff80005057892 */ /* 0x000fe4000f8ec0ff */
[----:B------:R-:W-:Y:S02]  /*8aa0*/  ULOP3.LUT UR14, UR6, 0xc0, URZ, 0xc0, !UPT ;  /* 0x000000c0060e7892 */ /* 0x000fe4000f8ec0ff */
[----:B------:R-:W-:Y:S02]  /*8ab0*/  UIADD3 UR7, UPT, UPT, UR6, 0x10, URZ ;  /* 0x0000001006077890 */ /* 0x000fe4000fffe0ff */
[----:B------:R-:W-:Y:S01]  /*8ac0*/  VIADD R54, R67, UR5 ;  /* 0x0000000543367c36 */ /* 0x000fe20008000000 */
[----:B------:R-:W-:-:S02]  /*8ad0*/  UIADD3 UR29, UPT, UPT, UR4, 0x8, URZ ;  /* 0x00000008041d7890 */ /* 0x000fc4000fffe0ff */
[----:B------:R-:W-:Y:S02]  /*8ae0*/  ULOP3.LUT UR7, UR7, 0xd0, URZ, 0xc0, !UPT ;  /* 0x000000d007077892 */ /* 0x000fe4000f8ec0ff */
[----:B------:R-:W-:Y:S01]  /*8af0*/  IADD3 R46, PT, PT, R54, UR14, RZ ;  /* 0x0000000e362e7c10 */ /* 0x000fe2000fffe0ff */
[----:B------:R-:W-:Y:S01]  /*8b00*/  UIADD3 UR28, UPT, UPT, UR4, 0x4, URZ ;  /* 0x00000004041c7890 */ /* 0x000fe2000fffe0ff */
[----:B------:R-:W-:Y:S01]  /*8b10*/  IADD3 R50, PT, PT, R66, UR29, RZ ;  /* 0x0000001d42327c10 */ /* 0x000fe2000fffe0ff */
[----:B------:R-:W-:Y:S01]  /*8b20*/  UIADD3 UR30, UPT, UPT, UR4, 0xc, URZ ;  /* 0x0000000c041e7890 */ /* 0x000fe2000fffe0ff */
[----:B------:R-:W-:Y:S01]  /*8b30*/  LEA R46, R46, UR13, 0x1 ;  /* 0x0000000d2e2e7c11 */ /* 0x000fe2000f8e08ff */
[----:B------:R-:W-:Y:S01]  /*8b40*/  VIADD R47, R54, UR7 ;  /* 0x00000007362f7c36 */ /* 0x000fe20008000000 */
[----:B------:R-:W-:Y:S01]  /*8b50*/  UIADD3 UR5, UPT, UPT, UR6, 0x20, URZ ;  /* 0x0000002006057890 */ /* 0x000fe2000fffe0ff */
[C---:B------:R-:W-:Y:S01]  /*8b60*/  VIADD R48, R66.reuse, UR28 ;  /* 0x0000001c42307c36 */ /* 0x040fe20008000000 */
[----:B------:R-:W-:Y:S01]  /*8b70*/  USHF.L.U32 UR21, UR29, 0x7, URZ ;  /* 0x000000071d157899 */ /* 0x000fe200080006ff */
[----:B------:R1:W2:Y:S01]  /*8b80*/  LDS.U16 R57, [R46+0xa000] ;  /* 0x00a000002e397984 */ /* 0x0002a20000000400 */
[----:B------:R-:W-:Y:S01]  /*8b90*/  VIADD R55, R66, UR30 ;  /* 0x0000001e42377c36 */ /* 0x000fe20008000000 */
[----:B------:R-:W-:Y:S01]  /*8ba0*/  LEA R71, R47, UR13, 0x1 ;  /* 0x0000000d2f477c11 */ /* 0x000fe2000f8e08ff */
[----:B------:R-:W-:Y:S01]  /*8bb0*/  ULOP3.LUT UR5, UR5, 0xe0, URZ, 0xc0, !UPT ;  /* 0x000000e005057892 */ /* 0x000fe2000f8ec0ff */
[--C-:B------:R-:W-:Y:S01]  /*8bc0*/  IMAD R49, R48, UR31, R97.reuse ;  /* 0x0000001f30317c24 */ /* 0x100fe2000f8e0261 */
[----:B------:R-:W-:Y:S01]  /*8bd0*/  USHF.L.U32 UR7, UR28, 0x7, URZ ;  /* 0x000000071c077899 */ /* 0x000fe200080006ff */
[--C-:B------:R-:W-:Y:S01]  /*8be0*/  IMAD R51, R50, UR31, R97.reuse ;  /* 0x0000001f32337c24 */ /* 0x100fe2000f8e0261 */
[----:B------:R-:W3:Y:S01]  /*8bf0*/  LDS.U16 R59, [R71+0xa000] ;  /* 0x00a00000473b7984 */ /* 0x000ee20000000400 */
[----:B-1----:R-:W-:Y:S01]  /*8c00*/  IADD3 R46, PT, PT, R66, UR4, RZ ;  /* 0x00000004422e7c10 */ /* 0x002fe2000fffe0ff */
[----:B------:R-:W-:Y:S01]  /*8c10*/  IMAD R55, R55, UR31, R97 ;  /* 0x0000001f37377c24 */ /* 0x000fe2000f8e0261 */
[----:B------:R-:W-:Y:S01]  /*8c20*/  ULOP3.LUT UR21, UR21, 0x7ffff800, URZ, 0xc0, !UPT ;  /* 0x7ffff80015157892 */ /* 0x000fe2000f8ec0ff */
[----:B0-----:R-:W-:Y:S01]  /*8c30*/  IMAD.WIDE R48, R49, 0x2, R52 ;  /* 0x0000000231307825 */ /* 0x001fe200078e0234 */
[----:B------:R-:W-:Y:S01]  /*8c40*/  USHF.L.U32 UR14, UR28, 0x4, URZ ;  /* 0x000000041c0e7899 */ /* 0x000fe200080006ff */
[----:B------:R-:W-:Y:S01]  /*8c50*/  LDS.U16 R71, [R71+0xa040] ;  /* 0x00a0400047477984 */ /* 0x000fe20000000400 */
[----:B------:R-:W-:Y:S01]  /*8c60*/  USHF.L.U32 UR22, UR29, 0x4, URZ ;  /* 0x000000041d167899 */ /* 0x000fe200080006ff */
[----:B------:R-:W-:Y:S01]  /*8c70*/  IMAD R47, R46, UR31, R97 ;  /* 0x0000001f2e2f7c24 */ /* 0x000fe2000f8e0261 */
[----:B------:R-:W-:Y:S01]  /*8c80*/  ULOP3.LUT UR7, UR7, 0x7ffff800, URZ, 0xc0, !UPT ;  /* 0x7ffff80007077892 */ /* 0x000fe2000f8ec0ff */
[----:B------:R-:W-:Y:S01]  /*8c90*/  IMAD.WIDE R50, R51, 0x2, R52 ;  /* 0x0000000233327825 */ /* 0x000fe200078e0234 */
[----:B------:R-:W-:-:S02]  /*8ca0*/  UIADD3 UR15, UPT, UPT, UR6, 0x50, URZ ;  /* 0x00000050060f7890 */ /* 0x000fc4000fffe0ff */
[----:B------:R-:W-:Y:S01]  /*8cb0*/  UIADD3 UR20, UPT, UPT, UR6, 0x60, URZ ;  /* 0x0000006006147890 */ /* 0x000fe2000fffe0ff */
[--C-:B------:R-:W-:Y:S01]  /*8cc0*/  IMAD.WIDE R46, R47, 0x2, R52.reuse ;  /* 0x000000022f2e7825 */ /* 0x100fe200078e0234 */
[----:B------:R-:W-:Y:S02]  /*8cd0*/  ULOP3.LUT UR14, UR14, 0xc0, URZ, 0xc0, !UPT ;  /* 0x000000c00e0e7892 */ /* 0x000fe4000f8ec0ff */
[----:B------:R-:W-:Y:S01]  /*8ce0*/  ULOP3.LUT UR22, UR22, 0xc0, URZ, 0xc0, !UPT ;  /* 0x000000c016167892 */ /* 0x000fe2000f8ec0ff */
[----:B------:R-:W-:Y:S01]  /*8cf0*/  IMAD.WIDE R52, R55, 0x2, R52 ;  /* 0x0000000237347825 */ /* 0x000fe200078e0234 */
[----:B------:R-:W-:Y:S01]  /*8d00*/  IADD3 R55, PT, PT, R54, UR5, RZ ;  /* 0x0000000536377c10 */ /* 0x000fe2000fffe0ff */
[----:B------:R-:W-:Y:S01]  /*8d10*/  UIADD3 UR23, UPT, UPT, UR6, 0x90, URZ ;  /* 0x0000009006177890 */ /* 0x000fe2000fffe0ff */
[----:B------:R-:W-:Y:S01]  /*8d20*/  IADD3 R54, P1, PT, R46, UR32, RZ ;  /* 0x000000202e367c10 */ /* 0x000fe2000ff3e0ff */
[----:B------:R-:W-:Y:S01]  /*8d30*/  USHF.L.U32 UR25, UR30, 0x7, URZ ;  /* 0x000000071e197899 */ /* 0x000fe200080006ff */
[----:B------:R-:W-:Y:S01]  /*8d40*/  LEA R61, R55, UR13, 0x1 ;  /* 0x0000000d373d7c11 */ /* 0x000fe2000f8e08ff */
[C---:B------:R-:W-:Y:S01]  /*8d50*/  VIADD R56, R67.reuse, UR7 ;  /* 0x0000000743387c36 */ /* 0x040fe20008000000 */
[----:B------:R-:W-:Y:S01]  /*8d60*/  ULOP3.LUT UR15, UR15, 0xd0, URZ, 0xc0, !UPT ;  /* 0x000000d00f0f7892 */ /* 0x000fe2000f8ec0ff */
[----:B------:R-:W-:Y:S01]  /*8d70*/  IADD3.X R55, PT, PT, RZ, R47, RZ, P1, !PT ;  /* 0x0000002fff377210 */ /* 0x000fe20000ffe4ff */
[----:B------:R-:W-:Y:S01]  /*8d80*/  ULOP3.LUT UR20, UR20, 0xe0, URZ, 0xc0, !UPT ;  /* 0x000000e014147892 */ /* 0x000fe2000f8ec0ff */
[C---:B------:R-:W-:Y:S01]  /*8d90*/  VIADD R58, R56.reuse, UR14 ;  /* 0x0000000e383a7c36 */ /* 0x040fe20008000000 */
[----:B------:R-:W0:Y:S01]  /*8da0*/  LDS.U16 R61, [R61+0xa000] ;  /* 0x00a000003d3d7984 */ /* 0x000e220000000400 */
[----:B------:R-:W-:Y:S01]  /*8db0*/  UIADD3 UR24, UPT, UPT, UR6, 0xa0, URZ ;  /* 0x000000a006187890 */ /* 0x000fe2000fffe0ff */
[C---:B------:R-:W-:Y:S01]  /*8dc0*/  IADD3 R60, PT, PT, R56.reuse, UR15, RZ ;  /* 0x0000000f383c7c10 */ /* 0x040fe2000fffe0ff */
[----:B------:R-:W-:Y:S01]  /*8dd0*/  UIADD3 UR26, UPT, UPT, UR6, 0xd0, URZ ;  /* 0x000000d0061a7890 */ /* 0x000fe2000fffe0ff */
[----:B--2---:R1:W-:Y:S01]  /*8de0*/  STG.E.U16 desc[UR16][R46.64], R57 ;  /* 0x000000392e007986 */ /* 0x0043e2000c101510 */
[----:B------:R-:W-:Y:S01]  /*8df0*/  UIADD3 UR27, UPT, UPT, UR6, 0xe0, URZ ;  /* 0x000000e0061b7890 */ /* 0x000fe2000fffe0ff */
[----:B------:R-:W-:Y:S01]  /*8e00*/  VIADD R56, R56, UR20 ;  /* 0x0000001438387c36 */ /* 0x000fe20008000000 */
[----:B------:R-:W-:Y:S01]  /*8e10*/  ULOP3.LUT UR23, UR23, 0xd0, URZ, 0xc0, !UPT ;  /* 0x000000d017177892 */ /* 0x000fe2000f8ec0ff */
[----:B------:R-:W-:Y:S01]  /*8e20*/  LEA R58, R58, UR13, 0x1 ;  /* 0x0000000d3a3a7c11 */ /* 0x000fe2000f8e08ff */
[----:B------:R-:W-:Y:S01]  /*8e30*/  ULOP3.LUT UR25, UR25, 0x7ffff800, URZ, 0xc0, !UPT ;  /* 0x7ffff80019197892 */ /* 0x000fe2000f8ec0ff */
[----:B------:R-:W-:Y:S01]  /*8e40*/  LEA R60, R60, UR13, 0x1 ;  /* 0x0000000d3c3c7c11 */ /* 0x000fe2000f8e08ff */
[----:B------:R-:W-:Y:S01]  /*8e50*/  USHF.L.U32 UR6, UR30, 0x4, URZ ;  /* 0x000000041e067899 */ /* 0x000fe200080006ff */
[----:B------:R-:W-:Y:S01]  /*8e60*/  LEA R77, R56, UR13, 0x1 ;  /* 0x0000000d384d7c11 */ /* 0x000fe2000f8e08ff */
[----:B------:R-:W-:Y:S01]  /*8e70*/  ULOP3.LUT UR24, UR24, 0xe0, URZ, 0xc0, !UPT ;  /* 0x000000e018187892 */ /* 0x000fe2000f8ec0ff */
[----:B------:R2:W4:Y:S01]  /*8e80*/  LDS.U16 R73, [R58+0xa000] ;  /* 0x00a000003a497984 */ /* 0x0005220000000400 */
[----:B------:R-:W-:Y:S01]  /*8e90*/  ULOP3.LUT UR6, UR6, 0xc0, URZ, 0xc0, !UPT ;  /* 0x000000c006067892 */ /* 0x000fe2000f8ec0ff */
[C---:B-1----:R-:W-:Y:S01]  /*8ea0*/  IADD3 R46, PT, PT, R67.reuse, UR21, RZ ;  /* 0x00000015432e7c10 */ /* 0x042fe2000fffe0ff */
[----:B------:R-:W-:Y:S01]  /*8eb0*/  ULOP3.LUT UR26, UR26, 0xd0, URZ, 0xc0, !UPT ;  /* 0x000000d01a1a7892 */ /* 0x000fe2000f8ec0ff */
[----:B------:R-:W-:Y:S01]  /*8ec0*/  IADD3 R57, PT, PT, R67, UR25, RZ ;  /* 0x0000001943397c10 */ /* 0x000fe2000fffe0ff */
[----:B------:R-:W-:Y:S01]  /*8ed0*/  ULOP3.LUT UR27, UR27, 0xe0, URZ, 0xc0, !UPT ;  /* 0x000000e01b1b7892 */ /* 0x000fe2000f8ec0ff */
[C---:B------:R-:W-:Y:S01]  /*8ee0*/  IADD3 R56, PT, PT, R46.reuse, UR24, RZ ;  /* 0x000000182e387c10 */ /* 0x040fe2000fffe0ff */
[----:B------:R-:W-:Y:S01]  /*8ef0*/  VIADD R47, R46, UR22 ;  /* 0x000000162e2f7c36 */ /* 0x000fe20008000000 */
[----:B------:R-:W1:Y:S01]  /*8f00*/  LDS.U16 R75, [R60+0xa000] ;  /* 0x00a000003c4b7984 */ /* 0x000e620000000400 */
[----:B--2---:R-:W-:Y:S01]  /*8f10*/  VIADD R58, R57, UR6 ;  /* 0x00000006393a7c36 */ /* 0x004fe20008000000 */
[----:B------:R-:W-:Y:S01]  /*8f20*/  LEA R85, R56, UR13, 0x1 ;  /* 0x0000000d38557c11 */ /* 0x000fe2000f8e08ff */
[----:B------:R-:W-:Y:S01]  /*8f30*/  UIADD3 UR4, UPT, UPT, UR4, 0x10, URZ ;  /* 0x0000001004047890 */ /* 0x000fe2000fffe0ff */
[----:B------:R-:W-:Y:S01]  /*8f40*/  LEA R81, R47, UR13, 0x1 ;  /* 0x0000000d2f517c11 */ /* 0x000fe2000f8e08ff */
[----:B------:R-:W-:Y:S01]  /*8f50*/  VIADD R47, R46, UR23 ;  /* 0x000000172e2f7c36 */ /* 0x000fe20008000000 */
[----:B------:R-:W2:Y:S01]  /*8f60*/  LDS.U16 R77, [R77+0xa000] ;  /* 0x00a000004d4d7984 */ /* 0x000ea20000000400 */
[----:B------:R-:W-:-:S02]  /*8f70*/  LEA R89, R58, UR13, 0x1 ;  /* 0x0000000d3a597c11 */ /* 0x000fc4000f8e08ff */
[----:B------:R-:W-:Y:S01]  /*8f80*/  IADD3 R46, P1, PT, R54, UR32, RZ ;  /* 0x00000020362e7c10 */ /* 0x000fe2000ff3e0ff */
[----:B------:R-:W5:Y:S01]  /*8f90*/  LDS.U16 R79, [R60+0xa040] ;  /* 0x00a040003c4f7984 */ /* 0x000f620000000400 */
[----:B------:R-:W-:Y:S02]  /*8fa0*/  LEA R62, R47, UR13, 0x1 ;  /* 0x0000000d2f3e7c11 */ /* 0x000fe4000f8e08ff */
[C---:B------:R-:W-:Y:S01]  /*8fb0*/  IADD3 R47, PT, PT, R57.reuse, UR26, RZ ;  /* 0x0000001a392f7c10 */ /* 0x040fe2000fffe0ff */
[----:B------:R-:W-:Y:S01]  /*8fc0*/  VIADD R57, R57, UR27 ;  /* 0x0000001b39397c36 */ /* 0x000fe20008000000 */
[----:B------:R-:W5:Y:S01]  /*8fd0*/  LDS.U16 R81, [R81+0xa000] ;  /* 0x00a0000051517984 */ /* 0x000f620000000400 */
[----:B------:R-:W-:Y:S02]  /*8fe0*/  IADD3 R56, P2, PT, R48, UR32, RZ ;  /* 0x0000002030387c10 */ /* 0x000fe4000ff5e0ff */
[----:B------:R-:W-:Y:S01]  /*8ff0*/  LEA R63, R47, UR13, 0x1 ;  /* 0x0000000d2f3f7c11 */ /* 0x000fe2000f8e08ff */
[----:B------:R-:W5:Y:S01]  /*9000*/  LDS.U16 R83, [R62+0xa000] ;  /* 0x00a000003e537984 */ /* 0x000f620000000400 */
[----:B------:R-:W-:-:S02]  /*9010*/  LEA R93, R57, UR13, 0x1 ;  /* 0x0000000d395d7c11 */ /* 0x000fc4000f8e08ff */
[----:B------:R-:W-:Y:S01]  /*9020*/  IADD3.X R47, PT, PT, RZ, R55, RZ, P1, !PT ;  /* 0x00000037ff2f7210 */ /* 0x000fe20000ffe4ff */
[----:B------:R-:W5:Y:S01]  /*9030*/  LDS.U16 R85, [R85+0xa000] ;  /* 0x00a0000055557984 */ /* 0x000f620000000400 */
[----:B------:R-:W-:-:S03]  /*9040*/  IADD3.X R57, PT, PT, RZ, R49, RZ, P2, !PT ;  /* 0x00000031ff397210 */ /* 0x000fc600017fe4ff */
[----:B------:R-:W5:Y:S04]  /*9050*/  LDS.U16 R87, [R62+0xa040] ;  /* 0x00a040003e577984 */ /* 0x000f680000000400 */
[----:B------:R-:W5:Y:S04]  /*9060*/  LDS.U16 R89, [R89+0xa000] ;  /* 0x00a0000059597984 */ /* 0x000f680000000400 */
[----:B------:R-:W5:Y:S04]  /*9070*/  LDS.U16 R91, [R63+0xa000] ;  /* 0x00a000003f5b7984 */ /* 0x000f680000000400 */
[----:B------:R-:W5:Y:S04]  /*9080*/  LDS.U16 R93, [R93+0xa000] ;  /* 0x00a000005d5d7984 */ /* 0x000f680000000400 */
[----:B------:R-:W5:Y:S04]  /*9090*/  LDS.U16 R95, [R63+0xa040] ;  /* 0x00a040003f5f7984 */ /* 0x000f680000000400 */
[----:B---3--:R3:W-:Y:S04]  /*90a0*/  STG.E.U16 desc[UR16][R54.64], R59 ;  /* 0x0000003b36007986 */ /* 0x0087e8000c101510 */
[----:B0-----:R0:W-:Y:S01]  /*90b0*/  STG.E.U16 desc[UR16][R46.64], R61 ;  /* 0x0000003d2e007986 */ /* 0x0011e2000c101510 */
[----:B---3--:R-:W-:-:S05]  /*90c0*/  IADD3 R54, P1, PT, R46, UR32, RZ ;  /* 0x000000202e367c10 */ /* 0x008fca000ff3e0ff */
[----:B------:R-:W-:Y:S01]  /*90d0*/  IMAD.X R55, RZ, RZ, R47, P1 ;  /* 0x000000ffff377224 */ /* 0x000fe200008e062f */
[----:B------:R-:W-:-:S04]  /*90e0*/  IADD3 R58, P1, PT, R56, UR32, RZ ;  /* 0x00000020383a7c10 */ /* 0x000fc8000ff3e0ff */
[----:B0-----:R-:W-:Y:S01]  /*90f0*/  IADD3 R46, P2, PT, R58, UR32, RZ ;  /* 0x000000203a2e7c10 */ /* 0x001fe2000ff5e0ff */
[----:B------:R-:W-:Y:S01]  /*9100*/  IMAD.X R59, RZ, RZ, R57, P1 ;  /* 0x000000ffff3b7224 */ /* 0x000fe200008e0639 */
[----:B------:R-:W-:Y:S01]  /*9110*/  IADD3 R60, P1, PT, R50, UR32, RZ ;  /* 0x00000020323c7c10 */ /* 0x000fe2000ff3e0ff */
[----:B------:R0:W-:Y:S03]  /*9120*/  STG.E.U16 desc[UR16][R54.64], R71 ;  /* 0x0000004736007986 */ /* 0x0001e6000c101510 */
[----:B------:R-:W-:Y:S01]  /*9130*/  IADD3.X R47, PT, PT, RZ, R59, RZ, P2, !PT ;  /* 0x0000003bff2f7210 */ /* 0x000fe200017fe4ff */
[----:B------:R-:W-:Y:S01]  /*9140*/  IMAD.X R61, RZ, RZ, R51, P1 ;  /* 0x000000ffff3d7224 */ /* 0x000fe200008e0633 */
[----:B------:R-:W-:Y:S01]  /*9150*/  IADD3 R64, P2, PT, R52, UR32, RZ ;  /* 0x0000002034407c10 */ /* 0x000fe2000ff5e0ff */
[----:B----4-:R3:W-:Y:S01]  /*9160*/  STG.E.U16 desc[UR16][R48.64], R73 ;  /* 0x0000004930007986 */ /* 0x0107e2000c101510 */
[----:B------:R-:W-:-:S02]  /*9170*/  IADD3 R62, P1, PT, R60, UR32, RZ ;  /* 0x000000203c3e7c10 */ /* 0x000fc4000ff3e0ff */
[----:B------:R-:W-:Y:S01]  /*9180*/  IADD3.X R65, PT, PT, RZ, R53, RZ, P2, !PT ;  /* 0x00000035ff417210 */ /* 0x000fe200017fe4ff */
[----:B-1----:R1:W-:Y:S02]  /*9190*/  STG.E.U16 desc[UR16][R56.64], R75 ;  /* 0x0000004b38007986 */ /* 0x0023e4000c101510 */
[----:B------:R-:W-:Y:S01]  /*91a0*/  IMAD.X R63, RZ, RZ, R61, P1 ;  /* 0x000000ffff3f7224 */ /* 0x000fe200008e063d */
[----:B0-----:R-:W-:Y:S01]  /*91b0*/  IADD3 R54, P2, PT, R64, UR32, RZ ;  /* 0x0000002040367c10 */ /* 0x001fe2000ff5e0ff */
[----:B--2---:R0:W-:Y:S01]  /*91c0*/  STG.E.U16 desc[UR16][R58.64], R77 ;  /* 0x0000004d3a007986 */ /* 0x0041e2000c101510 */
[----:B---3--:R-:W-:-:S03]  /*91d0*/  IADD3 R48, P1, PT, R62, UR32, RZ ;  /* 0x000000203e307c10 */ /* 0x008fc6000ff3e0ff */
[----:B------:R-:W-:Y:S01]  /*91e0*/  IMAD.X R55, RZ, RZ, R65, P2 ;  /* 0x000000ffff377224 */ /* 0x000fe200010e0641 */
[----:B-----5:R0:W-:Y:S01]  /*91f0*/  STG.E.U16 desc[UR16][R46.64], R79 ;  /* 0x0000004f2e007986 */ /* 0x0201e2000c101510 */
[----:B------:R-:W-:Y:S02]  /*9200*/  IADD3.X R49, PT, PT, RZ, R63, RZ, P1, !PT ;  /* 0x0000003fff317210 */ /* 0x000fe40000ffe4ff */
[----:B-1----:R-:W-:Y:S01]  /*9210*/  IADD3 R56, P1, PT, R54, UR32, RZ ;  /* 0x0000002036387c10 */ /* 0x002fe2000ff3e0ff */
[----:B------:R0:W-:Y:S03]  /*9220*/  STG.E.U16 desc[UR16][R50.64], R81 ;  /* 0x0000005132007986 */ /* 0x0001e6000c101510 */
[----:B------:R-:W-:Y:S01]  /*9230*/  IADD3.X R57, PT, PT, RZ, R55, RZ, P1, !PT ;  /* 0x00000037ff397210 */ /* 0x000fe20000ffe4ff */
[----:B------:R0:W-:Y:S01]  /*9240*/  STG.E.U16 desc[UR16][R60.64], R83 ;  /* 0x000000533c007986 */ /* 0x0001e2000c101510 */
[----:B------:R-:W-:-:S03]  /*9250*/  ISETP.LE.AND P1, PT, R70, UR4, PT ;  /* 0x0000000446007c0c */ /* 0x000fc6000bf23270 */
[----:B------:R0:W-:Y:S04]  /*9260*/  STG.E.U16 desc[UR16][R62.64], R85 ;  /* 0x000000553e007986 */ /* 0x0001e8000c101510 */
[----:B------:R0:W-:Y:S04]  /*9270*/  STG.E.U16 desc[UR16][R48.64], R87 ;  /* 0x0000005730007986 */ /* 0x0001e8000c101510 */
[----:B------:R0:W-:Y:S04]  /*9280*/  STG.E.U16 desc[UR16][R52.64], R89 ;  /* 0x0000005934007986 */ /* 0x0001e8000c101510 */
[----:B------:R0:W-:Y:S04]  /*9290*/  STG.E.U16 desc[UR16][R64.64], R91 ;  /* 0x0000005b40007986 */ /* 0x0001e8000c101510 */
[----:B------:R0:W-:Y:S04]  /*92a0*/  STG.E.U16 desc[UR16][R54.64], R93 ;  /* 0x0000005d36007986 */ /* 0x0001e8000c101510 */
[----:B------:R0:W-:Y:S01]  /*92b0*/  STG.E.U16 desc[UR16][R56.64], R95 ;  /* 0x0000005f38007986 */ /* 0x0001e2000c101510 */
[----:B------:R-:W-:Y:S05]  /*92c0*/  @!P1 BRA `(.L_x_31) ;  /* 0xfffffff400e49947 */ /* 0x000fea000383ffff */
.L_x_30:
[----:B0-----:R-:W-:-:S05]  /*92d0*/  VIADD R46, R69, -UR4 ;  /* 0x80000004452e7c36 */ /* 0x001fca0008000000 */
[----:B------:R-:W-:-:S13]  /*92e0*/  ISETP.GT.AND P1, PT, R46, 0x4, PT ;  /* 0x000000042e00780c */ /* 0x000fda0003f24270 */
[----:B------:R-:W-:Y:S05]  /*92f0*/  @!P1 BRA `(.L_x_32) ;  /* 0x0000000400189947 */ /* 0x000fea0003800000 */
[----:B------:R-:W-:Y:S01]  /*9300*/  USHF.L.U32 UR5, UR4, 0x7, URZ ;  /* 0x0000000704057899 */ /* 0x000fe200080006ff */
[----:B------:R-:W0:Y:S01]  /*9310*/  LDC.64 R48, c[0x0][0x398] ;  /* 0x0000e600ff307b82 */ /* 0x000e220000000a00 */
[----:B------:R-:W-:Y:S02]  /*9320*/  USHF.L.U32 UR6, UR4, 0x4, URZ ;  /* 0x0000000404067899 */ /* 0x000fe400080006ff */
[----:B------:R-:W-:Y:S02]  /*9330*/  ULOP3.LUT UR5, UR5, 0x7ffff800, URZ, 0xc0, !UPT ;  /* 0x7ffff80005057892 */ /* 0x000fe4000f8ec0ff */
[----:B------:R-:W-:Y:S02]  /*9340*/  UIADD3 UR23, UPT, UPT, UR4, 0x4, URZ ;  /* 0x0000000404177890 */ /* 0x000fe4000fffe0ff */
[----:B------:R-:W-:Y:S02]  /*9350*/  ULOP3.LUT UR22, UR6, 0xc0, URZ, 0xc0, !UPT ;  /* 0x000000c006167892 */ /* 0x000fe4000f8ec0ff */
[----:B------:R-:W-:Y:S01]  /*9360*/  IADD3 R46, PT, PT, R67, UR5, RZ ;  /* 0x00000005432e7c10 */ /* 0x000fe2000fffe0ff */
[----:B------:R-:W-:-:S02]  /*9370*/  UIADD3 UR7, UPT, UPT, UR6, 0x10, URZ ;  /* 0x0000001006077890 */ /* 0x000fc4000fffe0ff */
[----:B------:R-:W-:Y:S02]  /*9380*/  UIADD3 UR14, UPT, UPT, UR6, 0x20, URZ ;  /* 0x00000020060e7890 */ /* 0x000fe4000fffe0ff */
[----:B------:R-:W-:Y:S01]  /*9390*/  USHF.L.U32 UR15, UR23, 0x7, URZ ;  /* 0x00000007170f7899 */ /* 0x000fe200080006ff */
[C---:B------:R-:W-:Y:S01]  /*93a0*/  VIADD R47, R46.reuse, UR22 ;  /* 0x000000162e2f7c36 */ /* 0x040fe20008000000 */
[----:B------:R-:W-:Y:S02]  /*93b0*/  ULOP3.LUT UR7, UR7, 0xd0, URZ, 0xc0, !UPT ;  /* 0x000000d007077892 */ /* 0x000fe4000f8ec0ff */
[----:B------:R-:W-:Y:S02]  /*93c0*/  ULOP3.LUT UR14, UR14, 0xe0, URZ, 0xc0, !UPT ;  /* 0x000000e00e0e7892 */ /* 0x000fe4000f8ec0ff */
[----:B------:R-:W-:Y:S01]  /*93d0*/  UIADD3 UR20, UPT, UPT, UR6, 0x50, URZ ;  /* 0x0000005006147890 */ /* 0x000fe2000fffe0ff */
[----:B------:R-:W-:Y:S01]  /*93e0*/  LEA R63, R47, UR13, 0x1 ;  /* 0x0000000d2f3f7c11 */ /* 0x000fe2000f8e08ff */
[----:B------:R-:W-:Y:S01]  /*93f0*/  UIADD3 UR21, UPT, UPT, UR6, 0x60, URZ ;  /* 0x0000006006157890 */ /* 0x000fe2000fffe0ff */
[C---:B------:R-:W-:Y:S01]  /*9400*/  IADD3 R47, PT, PT, R46.reuse, UR7, RZ ;  /* 0x000000072e2f7c10 */ /* 0x040fe2000fffe0ff */
[----:B------:R-:W-:Y:S01]  /*9410*/  ULOP3.LUT UR15, UR15, 0x7ffff800, URZ, 0xc0, !UPT ;  /* 0x7ffff8000f0f7892 */ /* 0x000fe2000f8ec0ff */
[----:B------:R-:W-:Y:S01]  /*9420*/  VIADD R46, R46, UR14 ;  /* 0x0000000e2e2e7c36 */ /* 0x000fe20008000000 */
[----:B------:R-:W-:Y:S01]  /*9430*/  USHF.L.U32 UR6, UR23, 0x4, URZ ;  /* 0x0000000417067899 */ /* 0x000fe200080006ff */
[----:B------:R-:W-:Y:S01]  /*9440*/  LEA R51, R47, UR13, 0x1 ;  /* 0x0000000d2f337c11 */ /* 0x000fe2000f8e08ff */
[----:B------:R-:W-:Y:S01]  /*9450*/  ULOP3.LUT UR20, UR20, 0xd0, URZ, 0xc0, !UPT ;  /* 0x000000d014147892 */ /* 0x000fe2000f8ec0ff */
[----:B------:R-:W1:Y:S01]  /*9460*/  LDS.U16 R63, [R63+0xa000] ;  /* 0x00a000003f3f7984 */ /* 0x000e620000000400 */
[----:B------:R-:W-:Y:S01]  /*9470*/  ULOP3.LUT UR6, UR6, 0xc0, URZ, 0xc0, !UPT ;  /* 0x000000c006067892 */ /* 0x000fe2000f8ec0ff */
[----:B------:R-:W-:Y:S01]  /*9480*/  IADD3 R50, PT, PT, R67, UR15, RZ ;  /* 0x0000000f43327c10 */ /* 0x000fe2000fffe0ff */
[----:B------:R-:W-:Y:S01]  /*9490*/  ULOP3.LUT UR21, UR21, 0xe0, URZ, 0xc0, !UPT ;  /* 0x000000e015157892 */ /* 0x000fe2000f8ec0ff */
[----:B------:R-:W-:Y:S01]  /*94a0*/  LEA R71, R46, UR13, 0x1 ;  /* 0x0000000d2e477c11 */ /* 0x000fe2000f8e08ff */
[----:B------:R-:W2:Y:S01]  /*94b0*/  LDCU UR24, c[0x0][0x3b4] ;  /* 0x00007680ff1877ac */ /* 0x000ea20008000800 */
[C---:B------:R-:W-:Y:S01]  /*94c0*/  IADD3 R47, PT, PT, R50.reuse, UR20, RZ ;  /* 0x00000014322f7c10 */ /* 0x040fe2000fffe0ff */
[C---:B------:R-:W-:Y:S01]  /*94d0*/  VIADD R46, R50.reuse, UR6 ;  /* 0x00000006322e7c36 */ /* 0x040fe20008000000 */
[----:B------:R-:W3:Y:S01]  /*94e0*/  LDS.U16 R65, [R51+0xa000] ;  /* 0x00a0000033417984 */ /* 0x000ee20000000400 */
[----:B------:R-:W-:Y:S01]  /*94f0*/  VIADD R50, R50, UR21 ;  /* 0x0000001532327c36 */ /* 0x000fe20008000000 */
[----:B------:R-:W-:-:S02]  /*9500*/  LEA R54, R47, UR13, 0x1 ;  /* 0x0000000d2f367c11 */ /* 0x000fc4000f8e08ff */
[----:B------:R-:W-:Y:S01]  /*9510*/  LEA R75, R46, UR13, 0x1 ;  /* 0x0000000d2e4b7c11 */ /* 0x000fe2000f8e08ff */
[----:B------:R-:W4:Y:S01]  /*9520*/  LDS.U16 R71, [R71+0xa000] ;  /* 0x00a0000047477984 */ /* 0x000f220000000400 */
[----:B------:R-:W-:Y:S01]  /*9530*/  LEA R79, R50, UR13, 0x1 ;  /* 0x0000000d324f7c11 */ /* 0x000fe2000f8e08ff */
[C---:B------:R-:W-:Y:S01]  /*9540*/  VIADD R50, R66.reuse, UR23 ;  /* 0x0000001742327c36 */ /* 0x040fe20008000000 */
[----:B------:R-:W-:Y:S01]  /*9550*/  IADD3 R46, PT, PT, R66, UR4, RZ ;  /* 0x00000004422e7c10 */ /* 0x000fe2000fffe0ff */
[----:B------:R5:W4:Y:S01]  /*9560*/  LDS.U16 R73, [R51+0xa040] ;  /* 0x00a0400033497984 */ /* 0x000b220000000400 */
[----:B------:R-:W-:-:S03]  /*9570*/  UIADD3 UR4, UPT, UPT, UR4, 0x8, URZ ;  /* 0x0000000804047890 */ /* 0x000fc6000fffe0ff */
[----:B------:R-:W4:Y:S01]  /*9580*/  LDS.U16 R75, [R75+0xa000] ;  /* 0x00a000004b4b7984 */ /* 0x000f220000000400 */
[--C-:B--2---:R-:W-:Y:S01]  /*9590*/  IMAD R47, R46, UR24, R97.reuse ;  /* 0x000000182e2f7c24 */ /* 0x104fe2000f8e0261 */
[----:B------:R-:W-:Y:S02]  /*95a0*/  USHF.L.U32 UR5, UR24, 0x1, URZ ;  /* 0x0000000118057899 */ /* 0x000fe400080006ff */
[----:B------:R-:W2:Y:S01]  /*95b0*/  LDS.U16 R77, [R54+0xa000] ;  /* 0x00a00000364d7984 */ /* 0x000ea20000000400 */
[----:B-----5:R-:W-:Y:S02]  /*95c0*/  IMAD R51, R50, UR24, R97 ;  /* 0x0000001832337c24 */ /* 0x020fe4000f8e0261 */
[--C-:B0-----:R-:W-:Y:S01]  /*95d0*/  IMAD.WIDE R46, R47, 0x2, R48.reuse ;  /* 0x000000022f2e7825 */ /* 0x101fe200078e0230 */
[----:B------:R-:W0:Y:S03]  /*95e0*/  LDS.U16 R79, [R79+0xa000] ;  /* 0x00a000004f4f7984 */ /* 0x000e260000000400 */
[----:B------:R-:W-:Y:S01]  /*95f0*/  IMAD.WIDE R48, R51, 0x2, R48 ;  /* 0x0000000233307825 */ /* 0x000fe200078e0230 */
[----:B------:R5:W0:Y:S01]  /*9600*/  LDS.U16 R81, [R54+0xa040] ;  /* 0x00a0400036517984 */ /* 0x000a220000000400 */
[----:B------:R-:W-:-:S02]  /*9610*/  IADD3 R50, P0, PT, R46, UR5, RZ ;  /* 0x000000052e327c10 */ /* 0x000fc4000ff1e0ff */
[----:B------:R-:W-:Y:S02]  /*9620*/  IADD3 R56, P1, PT, R48, UR5, RZ ;  /* 0x0000000530387c10 */ /* 0x000fe4000ff3e0ff */
[----:B------:R-:W-:Y:S01]  /*9630*/  IADD3.X R51, PT, PT, RZ, R47, RZ, P0, !PT ;  /* 0x0000002fff337210 */ /* 0x000fe200007fe4ff */
[----:B-1----:R1:W-:Y:S01]  /*9640*/  STG.E.U16 desc[UR16][R46.64], R63 ;  /* 0x0000003f2e007986 */ /* 0x0023e2000c101510 */
[----:B------:R-:W-:Y:S02]  /*9650*/  IADD3 R52, P0, PT, R50, UR5, RZ ;  /* 0x0000000532347c10 */ /* 0x000fe4000ff1e0ff */
[----:B------:R-:W-:Y:S02]  /*9660*/  IADD3.X R57, PT, PT, RZ, R49, RZ, P1, !PT ;  /* 0x00000031ff397210 */ /* 0x000fe40000ffe4ff */
[----:B------:R-:W-:Y:S01]  /*9670*/  IADD3 R58, P1, PT, R56, UR5, RZ ;  /* 0x00000005383a7c10 */ /* 0x000fe2000ff3e0ff */
[----:B------:R-:W-:Y:S01]  /*9680*/  IMAD.X R53, RZ, RZ, R51, P0 ;  /* 0x000000ffff357224 */ /* 0x000fe200000e0633 */
[----:B-----5:R-:W-:Y:S01]  /*9690*/  IADD3 R54, P0, PT, R52, UR5, RZ ;  /* 0x0000000534367c10 */ /* 0x020fe2000ff1e0ff */
[----:B---3--:R1:W-:Y:S01]  /*96a0*/  STG.E.U16 desc[UR16][R50.64], R65 ;  /* 0x0000004132007986 */ /* 0x0083e2000c101510 */
[----:B------:R-:W-:-:S03]  /*96b0*/  IADD3.X R59, PT, PT, RZ, R57, RZ, P1, !PT ;  /* 0x00000039ff3b7210 */ /* 0x000fc60000ffe4ff */
[----:B------:R-:W-:Y:S01]  /*96c0*/  IMAD.X R55, RZ, RZ, R53, P0 ;  /* 0x000000ffff377224 */ /* 0x000fe200000e0635 */
[----:B------:R-:W-:Y:S01]  /*96d0*/  IADD3 R60, P0, PT, R58, UR5, RZ ;  /* 0x000000053a3c7c10 */ /* 0x000fe2000ff1e0ff */
[----:B----4-:R1:W-:Y:S04]  /*96e0*/  STG.E.U16 desc[UR16][R52.64], R71 ;  /* 0x0000004734007986 */ /* 0x0103e8000c101510 */
[----:B------:R-:W-:Y:S01]  /*96f0*/  IMAD.X R61, RZ, RZ, R59, P0 ;  /* 0x000000ffff3d7224 */ /* 0x000fe200000e063b */
[----:B------:R1:W-:Y:S01]  /*9700*/  STG.E.U16 desc[UR16][R54.64], R73 ;  /* 0x0000004936007986 */ /* 0x0003e2000c101510 */
[----:B------:R-:W-:-:S03]  /*9710*/  PLOP3.LUT P0, PT, PT, PT, PT, 0x8, 0x80 ;  /* 0x000000000080781c */ /* 0x000fc60003f0e170 */
[----:B------:R1:W-:Y:S04]  /*9720*/  STG.E.U16 desc[UR16][R48.64], R75 ;  /* 0x0000004b30007986 */ /* 0x0003e8000c101510 */
[----:B--2---:R1:W-:Y:S04]  /*9730*/  STG.E.U16 desc[UR16][R56.64], R77 ;  /* 0x0000004d38007986 */ /* 0x0043e8000c101510 */
[----:B0-----:R1:W-:Y:S04]  /*9740*/  STG.E.U16 desc[UR16][R58.64], R79 ;  /* 0x0000004f3a007986 */ /* 0x0013e8000c101510 */
[----:B------:R1:W-:Y:S02]  /*9750*/  STG.E.U16 desc[UR16][R60.64], R81 ;  /* 0x000000513c007986 */ /* 0x0003e4000c101510 */
.L_x_32:
[----:B------:R-:W-:-:S13]  /*9760*/  ISETP.NE.OR P0, PT, R69, UR4, P0 ;  /* 0x0000000445007c0c */ /* 0x000fda0008705670 */
[----:B------:R-:W-:Y:S05]  /*9770*/  @!P0 BRA `(.L_x_28) ;  /* 0x0000000000988947 */ /* 0x000fea0003800000 */
.L_x_29:
[----:B------:R-:W0:Y:S02]  /*9780*/  LDCU UR14, c[0x0][0x3b4] ;  /* 0x00007680ff0e77ac */ /* 0x000e240008000800 */
[----:B0-----:R-:W-:-:S12]  /*9790*/  USHF.L.U32 UR15, UR14, 0x1, URZ ;  /* 0x000000010e0f7899 */ /* 0x001fd800080006ff */
.L_x_33:
[----:B------:R-:W-:Y:S02]  /*97a0*/  USHF.L.U32 UR5, UR4, 0x7, URZ ;  /* 0x0000000704057899 */ /* 0x000fe400080006ff */
[----:B------:R-:W-:Y:S02]  /*97b0*/  USHF.L.U32 UR6, UR4, 0x4, URZ ;  /* 0x0000000404067899 */ /* 0x000fe400080006ff */
[----:B------:R-:W-:Y:S02]  /*97c0*/  ULOP3.LUT UR5, UR5, 0x7ffff800, URZ, 0xc0, !UPT ;  /* 0x7ffff80005057892 */ /* 0x000fe4000f8ec0ff */
[----:B------:R-:W-:Y:S02]  /*97d0*/  ULOP3.LUT UR20, UR6, 0xc0, URZ, 0xc0, !UPT ;  /* 0x000000c006147892 */ /* 0x000fe4000f8ec0ff */
[----:B------:R-:W-:Y:S02]  /*97e0*/  UIADD3 UR7, UPT, UPT, UR6, 0x10, URZ ;  /* 0x0000001006077890 */ /* 0x000fe4000fffe0ff */
[----:B------:R-:W-:Y:S01]  /*97f0*/  UIADD3 UR6, UPT, UPT, UR6, 0x20, URZ ;  /* 0x0000002006067890 */ /* 0x000fe2000fffe0ff */
[----:B01----:R-:W-:Y:S01]  /*9800*/  IADD3 R46, PT, PT, R67, UR5, RZ ;  /* 0x00000005432e7c10 */ /* 0x003fe2000fffe0ff */
[----:B------:R-:W-:-:S02]  /*9810*/  ULOP3.LUT UR7, UR7, 0xd0, URZ, 0xc0, !UPT ;  /* 0x000000d007077892 */ /* 0x000fc4000f8ec0ff */
[----:B------:R-:W-:Y:S02]  /*9820*/  ULOP3.LUT UR6, UR6, 0xe0, URZ, 0xc0, !UPT ;  /* 0x000000e006067892 */ /* 0x000fe4000f8ec0ff */
[C---:B------:R-:W-:Y:S02]  /*9830*/  VIADD R47, R46.reuse, UR20 ;  /* 0x000000142e2f7c36 */ /* 0x040fe40008000000 */
[C---:B------:R-:W-:Y:S02]  /*9840*/  IADD3 R48, PT, PT, R46.reuse, UR7, RZ ;  /* 0x000000072e307c10 */ /* 0x040fe4000fffe0ff */
[----:B------:R-:W-:Y:S01]  /*9850*/  VIADD R49, R46, UR6 ;  /* 0x000000062e317c36 */ /* 0x000fe20008000000 */
[----:B------:R-:W-:Y:S02]  /*9860*/  LEA R55, R47, UR13, 0x1 ;  /* 0x0000000d2f377c11 */ /* 0x000fe4000f8e08ff */
[----:B------:R-:W0:Y:S01]  /*9870*/  LDC.64 R46, c[0x0][0x398] ;  /* 0x0000e600ff2e7b82 */ /* 0x000e220000000a00 */
[----:B------:R-:W-:-:S02]  /*9880*/  LEA R54, R48, UR13, 0x1 ;  /* 0x0000000d30367c11 */ /* 0x000fc4000f8e08ff */
[----:B------:R-:W-:Y:S01]  /*9890*/  LEA R59, R49, UR13, 0x1 ;  /* 0x0000000d313b7c11 */ /* 0x000fe2000f8e08ff */
[----:B------:R-:W1:Y:S01]  /*98a0*/  LDS.U16 R55, [R55+0xa000] ;  /* 0x00a0000037377984 */ /* 0x000e620000000400 */
[----:B------:R-:W-:Y:S01]  /*98b0*/  IADD3 R48, PT, PT, R66, UR4, RZ ;  /* 0x0000000442307c10 */ /* 0x000fe2000fffe0ff */
[----:B------:R-:W-:Y:S02]  /*98c0*/  UIADD3 UR4, UPT, UPT, UR4, 0x4, URZ ;  /* 0x0000000404047890 */ /* 0x000fe4000fffe0ff */
[----:B------:R-:W2:Y:S02]  /*98d0*/  LDS.U16 R57, [R54+0xa000] ;  /* 0x00a0000036397984 */ /* 0x000ea40000000400 */
[----:B------:R-:W-:Y:S02]  /*98e0*/  IMAD R49, R48, UR14, R97 ;  /* 0x0000000e30317c24 */ /* 0x000fe4000f8e0261 */
[----:B------:R-:W3:Y:S04]  /*98f0*/  LDS.U16 R59, [R59+0xa000] ;  /* 0x00a000003b3b7984 */ /* 0x000ee80000000400 */
[----:B------:R-:W4:Y:S01]  /*9900*/  LDS.U16 R61, [R54+0xa040] ;  /* 0x00a04000363d7984 */ /* 0x000f220000000400 */
[----:B0-----:R-:W-:-:S03]  /*9910*/  IMAD.WIDE R46, R49, 0x2, R46 ;  /* 0x00000002312e7825 */ /* 0x001fc600078e022e */
[----:B------:R-:W-:-:S05]  /*9920*/  IADD3 R48, P0, PT, R46, UR15, RZ ;  /* 0x0000000f2e307c10 */ /* 0x000fca000ff1e0ff */
[----:B------:R-:W-:Y:S01]  /*9930*/  IMAD.X R49, RZ, RZ, R47, P0 ;  /* 0x000000ffff317224 */ /* 0x000fe200000e062f */
[----:B------:R-:W-:-:S04]  /*9940*/  IADD3 R50, P0, PT, R48, UR15, RZ ;  /* 0x0000000f30327c10 */ /* 0x000fc8000ff1e0ff */
[----:B------:R-:W-:Y:S02]  /*9950*/  IADD3.X R51, PT, PT, RZ, R49, RZ, P0, !PT ;  /* 0x00000031ff337210 */ /* 0x000fe400007fe4ff */
[----:B------:R-:W-:Y:S01]  /*9960*/  IADD3 R52, P0, PT, R50, UR15, RZ ;  /* 0x0000000f32347c10 */ /* 0x000fe2000ff1e0ff */
[----:B-1----:R0:W-:Y:S04]  /*9970*/  STG.E.U16 desc[UR16][R46.64], R55 ;  /* 0x000000372e007986 */ /* 0x0021e8000c101510 */
[----:B------:R-:W-:Y:S01]  /*9980*/  IMAD.X R53, RZ, RZ, R51, P0 ;  /* 0x000000ffff357224 */ /* 0x000fe200000e0633 */
[----:B------:R-:W-:Y:S01]  /*9990*/  ISETP.NE.AND P0, PT, R69, UR4, PT ;  /* 0x0000000445007c0c */ /* 0x000fe2000bf05270 */
[----:B--2---:R0:W-:Y:S04]  /*99a0*/  STG.E.U16 desc[UR16][R48.64], R57 ;  /* 0x0000003930007986 */ /* 0x0041e8000c101510 */
[----:B---3--:R0:W-:Y:S04]  /*99b0*/  STG.E.U16 desc[UR16][R50.64], R59 ;  /* 0x0000003b32007986 */ /* 0x0081e8000c101510 */
[----:B----4-:R0:W-:Y:S04]  /*99c0*/  STG.E.U16 desc[UR16][R52.64], R61 ;  /* 0x0000003d34007986 */ /* 0x0101e8000c101510 */
[----:B------:R-:W-:Y:S05]  /*99d0*/  @P0 BRA `(.L_x_33) ;  /* 0xfffffffc00700947 */ /* 0x000fea000383ffff */
.L_x_28:
[----:B------:R-:W-:-:S13]  /*99e0*/  ISETP.NE.AND P0, PT, R68, RZ, PT ;  /* 0x000000ff4400720c */ /* 0x000fda0003f05270 */
[----:B------:R-:W-:Y:S05]  /*99f0*/  @!P0 BRA `(.L_x_27) ;  /* 0x0000000000a08947 */ /* 0x000fea0003800000 */
[C---:B01----:R-:W-:Y:S01]  /*9a00*/  IMAD.SHL.U32 R47, R69.reuse, 0x10, RZ ;  /* 0x00000010452f7824 */ /* 0x043fe200078e00ff */
[----:B------:R-:W-:Y:S01]  /*9a10*/  SHF.L.U32 R46, R69, 0x7, RZ ;  /* 0x00000007452e7819 */ /* 0x000fe200000006ff */
[----:B------:R-:W0:Y:S01]  /*9a20*/  LDCU UR4, c[0x0][0x3b4] ;  /* 0x00007680ff0477ac */ /* 0x000e220008000800 */
[----:B------:R-:W-:Y:S02]  /*9a30*/  IADD3 R66, PT, PT, R66, R69, RZ ;  /* 0x0000004542427210 */ /* 0x000fe40007ffe0ff */
[----:B------:R-:W-:Y:S02]  /*9a40*/  LOP3.LUT R46, R46, 0x7800, RZ, 0xc0, !PT ;  /* 0x000078002e2e7812 */ /* 0x000fe400078ec0ff */
[----:B------:R-:W-:Y:S02]  /*9a50*/  LOP3.LUT R47, R47, 0xf0, RZ, 0xc0, !PT ;  /* 0x000000f02f2f7812 */ /* 0x000fe400078ec0ff */
[----:B------:R-:W-:Y:S02]  /*9a60*/  ISETP.NE.AND P0, PT, R68, 0x1, PT ;  /* 0x000000014400780c */ /* 0x000fe40003f05270 */
[----:B------:R-:W-:-:S04]  /*9a70*/  IADD3 R46, PT, PT, R47, R67, R46 ;  /* 0x000000432f2e7210 */ /* 0x000fc80007ffe02e */
[----:B------:R-:W-:Y:S02]  /*9a80*/  LEA R48, R46, UR13, 0x1 ;  /* 0x0000000d2e307c11 */ /* 0x000fe4000f8e08ff */
[----:B------:R-:W1:Y:S03]  /*9a90*/  LDC.64 R46, c[0x0][0x398] ;  /* 0x0000e600ff2e7b82 */ /* 0x000e660000000a00 */
[----:B------:R-:W2:Y:S01]  /*9aa0*/  LDS.U16 R51, [R48+0xa000] ;  /* 0x00a0000030337984 */ /* 0x000ea20000000400 */
[----:B0-----:R-:W-:-:S04]  /*9ab0*/  IMAD R49, R66, UR4, R97 ;  /* 0x0000000442317c24 */ /* 0x001fc8000f8e0261 */
[----:B-1----:R-:W-:-:S05]  /*9ac0*/  IMAD.WIDE R46, R49, 0x2, R46 ;  /* 0x00000002312e7825 */ /* 0x002fca00078e022e */
[----:B--2---:R2:W-:Y:S01]  /*9ad0*/  STG.E.U16 desc[UR16][R46.64], R51 ;  /* 0x000000332e007986 */ /* 0x0045e2000c101510 */
[----:B------:R-:W-:Y:S05]  /*9ae0*/  @!P0 BRA `(.L_x_27) ;  /* 0x0000000000648947 */ /* 0x000fea0003800000 */
[----:B------:R-:W-:Y:S01]  /*9af0*/  VIADD R48, R69, 0x1 ;  /* 0x0000000145307836 */ /* 0x000fe20000000000 */
[----:B------:R-:W-:-:S03]  /*9b00*/  USHF.L.U32 UR4, UR4, 0x1, URZ ;  /* 0x0000000104047899 */ /* 0x000fc600080006ff */
[C---:B------:R-:W-:Y:S01]  /*9b10*/  IMAD.SHL.U32 R50, R48.reuse, 0x10, RZ ;  /* 0x0000001030327824 */ /* 0x040fe200078e00ff */
[----:B------:R-:W-:Y:S02]  /*9b20*/  SHF.L.U32 R49, R48, 0x7, RZ ;  /* 0x0000000730317819 */ /* 0x000fe400000006ff */
[----:B--2---:R-:W-:Y:S02]  /*9b30*/  IADD3 R46, P0, PT, R46, UR4, RZ ;  /* 0x000000042e2e7c10 */ /* 0x004fe4000ff1e0ff */
[----:B------:R-:W-:Y:S02]  /*9b40*/  LOP3.LUT R48, R49, 0xf800, RZ, 0xc0, !PT ;  /* 0x0000f80031307812 */ /* 0x000fe400078ec0ff */
[----:B------:R-:W-:Y:S02]  /*9b50*/  LOP3.LUT R50, R50, 0xf0, RZ, 0xc0, !PT ;  /* 0x000000f032327812 */ /* 0x000fe400078ec0ff */
[----:B------:R-:W-:Y:S02]  /*9b60*/  IADD3.X R47, PT, PT, RZ, R47, RZ, P0, !PT ;  /* 0x0000002fff2f7210 */ /* 0x000fe400007fe4ff */
[----:B------:R-:W-:-:S02]  /*9b70*/  IADD3 R48, PT, PT, R50, R67, R48 ;  /* 0x0000004332307210 */ /* 0x000fc40007ffe030 */
[----:B------:R-:W-:Y:S02]  /*9b80*/  ISETP.NE.AND P0, PT, R68, 0x2, PT ;  /* 0x000000024400780c */ /* 0x000fe40003f05270 */
[----:B------:R-:W-:-:S05]  /*9b90*/  LEA R48, R48, UR13, 0x1 ;  /* 0x0000000d30307c11 */ /* 0x000fca000f8e08ff */
[----:B------:R-:W0:Y:S04]  /*9ba0*/  LDS.U16 R49, [R48+0xa000] ;  /* 0x00a0000030317984 */ /* 0x000e280000000400 */
[----:B0-----:R3:W-:Y:S02]  /*9bb0*/  STG.E.U16 desc[UR16][R46.64], R49 ;  /* 0x000000312e007986 */ /* 0x0017e4000c101510 */
[----:B------:R-:W-:Y:S05]  /*9bc0*/  @!P0 BRA `(.L_x_27) ;  /* 0x00000000002c8947 */ /* 0x000fea0003800000 */
[----:B------:R-:W-:Y:S01]  /*9bd0*/  VIADD R69, R69, 0x2 ;  /* 0x0000000245457836 */ /* 0x000fe20000000000 */
[----:B---3--:R-:W-:-:S04]  /*9be0*/  IADD3 R46, P0, PT, R46, UR4, RZ ;  /* 0x000000042e2e7c10 */ /* 0x008fc8000ff1e0ff */
[C---:B------:R-:W-:Y:S01]  /*9bf0*/  SHF.L.U32 R48, R69.reuse, 0x7, RZ ;  /* 0x0000000745307819 */ /* 0x040fe200000006ff */
[----:B------:R-:W-:Y:S01]  /*9c00*/  IMAD.SHL.U32 R69, R69, 0x10, RZ ;  /* 0x0000001045457824 */ /* 0x000fe200078e00ff */
[----:B------:R-:W-:Y:S02]  /*9c10*/  IADD3.X R47, PT, PT, RZ, R47, RZ, P0, !PT ;  /* 0x0000002fff2f7210 */ /* 0x000fe400007fe4ff */
[----:B------:R-:W-:Y:S02]  /*9c20*/  LOP3.LUT R48, R48, 0xf800, RZ, 0xc0, !PT ;  /* 0x0000f80030307812 */ /* 0x000fe400078ec0ff */
[----:B------:R-:W-:-:S04]  /*9c30*/  LOP3.LUT R69, R69, 0xf0, RZ, 0xc0, !PT ;  /* 0x000000f045457812 */ /* 0x000fc800078ec0ff */
[----:B------:R-:W-:-:S04]  /*9c40*/  IADD3 R48, PT, PT, R69, R67, R48 ;  /* 0x0000004345307210 */ /* 0x000fc80007ffe030 */
[----:B------:R-:W-:-:S05]  /*9c50*/  LEA R48, R48, UR13, 0x1 ;  /* 0x0000000d30307c11 */ /* 0x000fca000f8e08ff */
[----:B------:R-:W0:Y:S04]  /*9c60*/  LDS.U16 R49, [R48+0xa000] ;  /* 0x00a0000030317984 */ /* 0x000e280000000400 */
[----:B0-----:R4:W-:Y:S02]  /*9c70*/  STG.E.U16 desc[UR16][R46.64], R49 ;  /* 0x000000312e007986 */ /* 0x0019e4000c101510 */
.L_x_27:
[----:B------:R-:W-:-:S05]  /*9c80*/  VIADD R200, R200, 0x1 ;  /* 0x00000001c8c87836 */ /* 0x000fca0000000000 */
[----:B------:R-:W-:-:S13]  /*9c90*/  ISETP.NE.AND P0, PT, R200, UR10, PT ;  /* 0x0000000ac8007c0c */ /* 0x000fda000bf05270 */
[----:B------:R-:W-:Y:S05]  /*9ca0*/  @P0 BRA `(.L_x_34) ;  /* 0xffffff9c00800947 */ /* 0x000fea000383ffff */
.L_x_3:
[----:B------:R-:W-:-:S04]  /*9cb0*/  IADD3 R33, PT, PT, R33, 0x1, RZ ;  /* 0x0000000121217810 */ /* 0x000fc80007ffe0ff */
[----:B------:R-:W-:-:S13]  /*9cc0*/  ISETP.GE.U32.AND P0, PT, R33, R0, PT ;  /* 0x000000002100720c */ /* 0x000fda0003f06070 */
[----:B------:R-:W-:Y:S05]  /*9cd0*/  @!P0 BRA `(.L_x_35) ;  /* 0xffffff6c00d08947 */ /* 0x000fea000383ffff */
[----:B------:R-:W-:Y:S05]  /*9ce0*/  EXIT ;  /* 0x000000000000794d */ /* 0x000fea0003800000 */
.L_x_22:
[----:B------:R-:W0:Y:S02]  /*9cf0*/  SYNCS.PHASECHK.TRANS64.TRYWAIT P0, [R47+URZ], R46 ;  /* 0x0000002e2f0075a7 */ /* 0x000e2400080011ff */
[----:B0-----:R-:W-:Y:S05]  /*9d00*/  @!P0 BRA `(.L_x_22) ;  /* 0xfffffffc00f88947 */ /* 0x001fea000383ffff */
[----:B------:R-:W-:Y:S05]  /*9d10*/  BRA `(.L_x_36) ;  /* 0xffffffe8003c7947 */ /* 0x000fea000383ffff */
.L_x_37:
[----:B------:R-:W-:-:S00]  /*9d20*/  BRA `(.L_x_37) ;  /* 0xfffffffc00fc7947 */ /* 0x000fc0000383ffff */
[----:B------:R-:W-:-:S00]  /*9d30*/  NOP ;  /* 0x0000000000007918 */ /* 0x000fc00000000000 */
        /* <DEDUP_REMOVED lines=12> */
.L_x_38:


//--------------------- .nv.shared._Z6matmulP6__halfS0_S0_S0_S0_iiiiff --------------------------
	.section	.nv.shared._Z6matmulP6__halfS0_S0_S0_S0_iiiiff,"aw",@nobits
	.sectionflags	@""
	.align	16
.nv.shared._Z6matmulP6__halfS0_S0_S0_S0_iiiiff:
	.zero		1040


//--------------------- .nv.shared.reserved.0     --------------------------
	.section	.nv.shared.reserved.0,"aw",@nobits
	.weak		__nv_reservedSMEM_offset_0_alias
	.size		__nv_reservedSMEM_offset_0_alias, 0, 64
	.other		__nv_reservedSMEM_offset_0_alias,@"STO_CUDA_RESERVED_SHARED STV_DEFAULT"
__nv_reservedSMEM_offset_0_alias:
	.zero		0
	.zero		64


//--------------------- .nv.constant0._Z6matmulP6__halfS0_S0_S0_S0_iiiiff --------------------------
	.section	.nv.constant0._Z6matmulP6__halfS0_S0_S0_S0_iiiiff,"a",@progbits
	.sectionflags	@""
	.align	4
.nv.constant0._Z6matmulP6__halfS0_S0_S0_S0_iiiiff:
	.zero		960


//--------------------- SYMBOLS --------------------------

	.type		.nv.reservedSmem.offset0,@object
	.size		.nv.reservedSmem.offset0,0x4
	.type		.nv.reservedSmem.cap,@object
	.size		.nv.reservedSmem.cap,0x4
